// auto-generated by cutlass_sweep.gemm — config: {"arch": "sm_100", "cluster_m": 1, "cluster_n": 2, "dtype": "fp16", "stages": 0, "tile_k": 128, "tile_m": 128, "tile_n": 64}
#include "cutlass/cutlass.h"
#include "cutlass/gemm/collective/collective_builder.hpp"
#include "cutlass/gemm/device/gemm_universal_adapter.h"
#include "cutlass/gemm/kernel/gemm_universal.hpp"
#include "cutlass/epilogue/collective/collective_builder.hpp"

using ElemA = cutlass::half_t;
using ElemB = cutlass::half_t;
using ElemCD = cutlass::half_t;
using Acc  = float;
using TileShape    = cute::Shape<cute::_128, cute::_64, cute::_128>;
using ClusterShape = cute::Shape<cute::_1, cute::_2, cute::_1>;

using CollectiveEpilogue = typename cutlass::epilogue::collective::CollectiveBuilder<
    cutlass::arch::Sm100, cutlass::arch::OpClassTensorOp,
    TileShape, ClusterShape,
    cutlass::epilogue::collective::EpilogueTileAuto,
    Acc, Acc,
    ElemCD, cutlass::layout::RowMajor, 128 / cutlass::sizeof_bits<ElemCD>::value,
    ElemCD, cutlass::layout::RowMajor, 128 / cutlass::sizeof_bits<ElemCD>::value,
    cutlass::epilogue::collective::EpilogueScheduleAuto
  >::CollectiveOp;

using CollectiveMainloop = typename cutlass::gemm::collective::CollectiveBuilder<
    cutlass::arch::Sm100, cutlass::arch::OpClassTensorOp,
    ElemA, cutlass::layout::RowMajor, 128 / cutlass::sizeof_bits<ElemA>::value,
    ElemB, cutlass::layout::ColumnMajor, 128 / cutlass::sizeof_bits<ElemB>::value,
    Acc,
    TileShape, ClusterShape,
    cutlass::gemm::collective::StageCountAutoCarveout<static_cast<int>(sizeof(typename CollectiveEpilogue::SharedStorage))>,
    cutlass::gemm::collective::KernelScheduleAuto
  >::CollectiveOp;

using GemmKernel = cutlass::gemm::kernel::GemmUniversal<
    cute::Shape<int,int,int,int>,
    CollectiveMainloop,
    CollectiveEpilogue
>;
using Gemm = cutlass::gemm::device::GemmUniversalAdapter<GemmKernel>;

// Force the device kernel symbol into the cubin without needing a host main.
auto* _anchor = &cutlass::device_kernel<GemmKernel>;


// ===== COMPILED SASS (sm_100a) =====

	.target	sm_100a

	.elftype	@"ET_EXEC"


//--------------------- .note.nv.tkinfo           --------------------------
	.section	.note.nv.tkinfo,"",@"SHT_NOTE"
	.sectionflags	@"SHF_NOTE_NV_TKINFO"
	.tkinfo
        /*0018*/ 	.word	0x00000002
        /*0030*/ 	.string	""
        /*0030*/ 	.string	"ptxas"
        /*0030*/ 	.string	"Cuda compilation tools, release 13.0, V13.0.88"
        /*0030*/ 	.string	"Build cuda_13.0.r13.0/compiler.36424714_0"
        /*0030*/ 	.string	"-arch sm_100a -m 64 "



//--------------------- .note.nv.cuinfo           --------------------------
	.section	.note.nv.cuinfo,"",@"SHT_NOTE"
	.sectionflags	@"SHF_NOTE_NV_CUINFO"
        /*0018*/ 	.short	0x0002
        /*001a*/ 	.short	0x0064
        /*001c*/ 	.short	0x0082
	.zero		2


//--------------------- .nv.info                  --------------------------
	.section	.nv.info,"",@"SHT_CUDA_INFO"
	.align	4


	//----- nvinfo : EIATTR_REGCOUNT
	.align		4
        /*0000*/ 	.byte	0x04, 0x2f
        /*0002*/ 	.short	(.L_19 - .L_18)
	.align		4
.L_18:
        /*0004*/ 	.word	index@(_ZN7cutlass13device_kernelINS_4gemm6kernel13GemmUniversalIN4cute5tupleIJiiiiEEENS1_10collective13CollectiveMmaINS1_35MainloopSm100TmaUmmaWarpSpecializedILi4ELi2ELi4ENS5_IJNS4_1CILi1EEENSA_ILi2EEESB_EEEEENS5_IJNSA_ILi128EEENSA_ILi64EEESF_EEENS_6half_tENS5_IJlSB_lEEESI_SJ_NS4_8TiledMMAINS4_8MMA_AtomIJNS4_20SM100_MMA_F16BF16_SSISI_SI_fLi128ELi64ELNS4_4UMMA5MajorE0ELSO_0ELNSN_7ScaleInE0ELSP_0EEEEEENS4_6LayoutINS5_IJSB_SB_SB_EEENS5_IJNSA_ILi0EEESU_SU_EEEEENS5_IJNS4_10UnderscoreESX_SX_EEEEENS4_23SM90_TMA_LOAD_MULTICASTENS4_14ComposedLayoutINS4_7SwizzleILi3ELi4ELi3EEENS4_18smem_ptr_flag_bitsILi16EEENSS_INS5_IJNSA_ILi8EEESG_EEENS5_IJSG_SB_EEEEEEEvNS4_8identityENS4_13SM90_TMA_LOADES1A_vS1B_EENS_8epilogue10collective18CollectiveEpilogueINS1E_23Sm100TmaWarpSpecializedILi3ELi2ELi32ELb1ELb0EEEJSH_NS5_IJNSS_ISF_SB_EENSS_INSA_ILi32EEESB_EEEEESI_SJ_SI_SJ_NS1E_6fusion15FusionCallbacksIS1I_NS1N_17LinearCombinationISI_fSI_fLNS_15FloatRoundStyleE2EEESH_S1M_JEEENS4_5SM1004TMEM4LOAD26SM100_TMEM_LOAD_32dp32b32xES1C_NS11_INS12_ILi2ELi4ELi3EEES15_NSS_INS5_IJS16_S1K_EEENS5_IJS1K_SB_EEEEEEENS4_39AutoVectorizingCopyWithAssumedAlignmentILi128EEENS4_14SM90_TMA_STOREES21_S23_S23_EEEvvEEEEvNT_6ParamsE)
        /*0008*/ 	.word	0x00000079


	//----- nvinfo : EIATTR_FRAME_SIZE
	.align		4
.L_19:
        /*000c*/ 	.byte	0x04, 0x11
        /*000e*/ 	.short	(.L_21 - .L_20)
	.align		4
.L_20:
        /*0010*/ 	.word	index@($__internal_2_$__cuda_sm10x_tcgen05_guardrail_trap_unallocated_columns_being_dealloced)
        /*0014*/ 	.word	0x00000000


	//----- nvinfo : EIATTR_FRAME_SIZE
	.align		4
.L_21:
        /*0018*/ 	.byte	0x04, 0x11
        /*001a*/ 	.short	(.L_23 - .L_22)
	.align		4
.L_22:
        /*001c*/ 	.word	index@($__internal_1_$__cuda_sm10x_tcgen05_guardrail_trap_phase_invalid_during_alloc)
        /*0020*/ 	.word	0x00000000


	//----- nvinfo : EIATTR_FRAME_SIZE
	.align		4
.L_23:
        /*0024*/ 	.byte	0x04, 0x11
        /*0026*/ 	.short	(.L_25 - .L_24)
	.align		4
.L_24:
        /*0028*/ 	.word	index@($__internal_0_$__cuda_sm10x_tcgen05_guardrail_trap_col_being_dealloced_not_returned_by_alloc)
        /*002c*/ 	.word	0x00000000


	//----- nvinfo : EIATTR_FRAME_SIZE
	.align		4
.L_25:
        /*0030*/ 	.byte	0x04, 0x11
        /*0032*/ 	.short	(.L_27 - .L_26)
	.align		4
.L_26:
        /*0034*/ 	.word	index@(_ZN7cutlass13device_kernelINS_4gemm6kernel13GemmUniversalIN4cute5tupleIJiiiiEEENS1_10collective13CollectiveMmaINS1_35MainloopSm100TmaUmmaWarpSpecializedILi4ELi2ELi4ENS5_IJNS4_1CILi1EEENSA_ILi2EEESB_EEEEENS5_IJNSA_ILi128EEENSA_ILi64EEESF_EEENS_6half_tENS5_IJlSB_lEEESI_SJ_NS4_8TiledMMAINS4_8MMA_AtomIJNS4_20SM100_MMA_F16BF16_SSISI_SI_fLi128ELi64ELNS4_4UMMA5MajorE0ELSO_0ELNSN_7ScaleInE0ELSP_0EEEEEENS4_6LayoutINS5_IJSB_SB_SB_EEENS5_IJNSA_ILi0EEESU_SU_EEEEENS5_IJNS4_10UnderscoreESX_SX_EEEEENS4_23SM90_TMA_LOAD_MULTICASTENS4_14ComposedLayoutINS4_7SwizzleILi3ELi4ELi3EEENS4_18smem_ptr_flag_bitsILi16EEENSS_INS5_IJNSA_ILi8EEESG_EEENS5_IJSG_SB_EEEEEEEvNS4_8identityENS4_13SM90_TMA_LOADES1A_vS1B_EENS_8epilogue10collective18CollectiveEpilogueINS1E_23Sm100TmaWarpSpecializedILi3ELi2ELi32ELb1ELb0EEEJSH_NS5_IJNSS_ISF_SB_EENSS_INSA_ILi32EEESB_EEEEESI_SJ_SI_SJ_NS1E_6fusion15FusionCallbacksIS1I_NS1N_17LinearCombinationISI_fSI_fLNS_15FloatRoundStyleE2EEESH_S1M_JEEENS4_5SM1004TMEM4LOAD26SM100_TMEM_LOAD_32dp32b32xES1C_NS11_INS12_ILi2ELi4ELi3EEES15_NSS_INS5_IJS16_S1K_EEENS5_IJS1K_SB_EEEEEEENS4_39AutoVectorizingCopyWithAssumedAlignmentILi128EEENS4_14SM90_TMA_STOREES21_S23_S23_EEEvvEEEEvNT_6ParamsE)
        /*0038*/ 	.word	0x00000000


	//----- nvinfo : EIATTR_MIN_STACK_SIZE
	.align		4
.L_27:
        /*003c*/ 	.byte	0x04, 0x12
        /*003e*/ 	.short	(.L_29 - .L_28)
	.align		4
.L_28:
        /*0040*/ 	.word	index@(_ZN7cutlass13device_kernelINS_4gemm6kernel13GemmUniversalIN4cute5tupleIJiiiiEEENS1_10collective13CollectiveMmaINS1_35MainloopSm100TmaUmmaWarpSpecializedILi4ELi2ELi4ENS5_IJNS4_1CILi1EEENSA_ILi2EEESB_EEEEENS5_IJNSA_ILi128EEENSA_ILi64EEESF_EEENS_6half_tENS5_IJlSB_lEEESI_SJ_NS4_8TiledMMAINS4_8MMA_AtomIJNS4_20SM100_MMA_F16BF16_SSISI_SI_fLi128ELi64ELNS4_4UMMA5MajorE0ELSO_0ELNSN_7ScaleInE0ELSP_0EEEEEENS4_6LayoutINS5_IJSB_SB_SB_EEENS5_IJNSA_ILi0EEESU_SU_EEEEENS5_IJNS4_10UnderscoreESX_SX_EEEEENS4_23SM90_TMA_LOAD_MULTICASTENS4_14ComposedLayoutINS4_7SwizzleILi3ELi4ELi3EEENS4_18smem_ptr_flag_bitsILi16EEENSS_INS5_IJNSA_ILi8EEESG_EEENS5_IJSG_SB_EEEEEEEvNS4_8identityENS4_13SM90_TMA_LOADES1A_vS1B_EENS_8epilogue10collective18CollectiveEpilogueINS1E_23Sm100TmaWarpSpecializedILi3ELi2ELi32ELb1ELb0EEEJSH_NS5_IJNSS_ISF_SB_EENSS_INSA_ILi32EEESB_EEEEESI_SJ_SI_SJ_NS1E_6fusion15FusionCallbacksIS1I_NS1N_17LinearCombinationISI_fSI_fLNS_15FloatRoundStyleE2EEESH_S1M_JEEENS4_5SM1004TMEM4LOAD26SM100_TMEM_LOAD_32dp32b32xES1C_NS11_INS12_ILi2ELi4ELi3EEES15_NSS_INS5_IJS16_S1K_EEENS5_IJS1K_SB_EEEEEEENS4_39AutoVectorizingCopyWithAssumedAlignmentILi128EEENS4_14SM90_TMA_STOREES21_S23_S23_EEEvvEEEEvNT_6ParamsE)
        /*0044*/ 	.word	0x00000000
.L_29:


//--------------------- .nv.compat                --------------------------
	.section	.nv.compat,"",@"SHT_CUDA_COMPAT_INFO"
	.align	4
        /*0000*/ 	.byte	0x02, 0x09, 0x01, 0x00, 0x02, 0x02, 0x02, 0x00, 0x02, 0x05, 0x05, 0x00, 0x03, 0x07, 0x01, 0x01
        /*0010*/ 	.byte	0x02, 0x03, 0x01, 0x00, 0x02, 0x06, 0x01, 0x00, 0x04, 0x0b, 0x08, 0x00, 0x09, 0x00, 0x00, 0x00
        /*0020*/ 	.byte	0x00, 0x00, 0x00, 0x00


//--------------------- .nv.info._ZN7cutlass13device_kernelINS_4gemm6kernel13GemmUniversalIN4cute5tupleIJiiiiEEENS1_10collective13CollectiveMmaINS1_35MainloopSm100TmaUmmaWarpSpecializedILi4ELi2ELi4ENS5_IJNS4_1CILi1EEENSA_ILi2EEESB_EEEEENS5_IJNSA_ILi128EEENSA_ILi64EEESF_EEENS_6half_tENS5_IJlSB_lEEESI_SJ_NS4_8TiledMMAINS4_8MMA_AtomIJNS4_20SM100_MMA_F16BF16_SSISI_SI_fLi128ELi64ELNS4_4UMMA5MajorE0ELSO_0ELNSN_7ScaleInE0ELSP_0EEEEEENS4_6LayoutINS5_IJSB_SB_SB_EEENS5_IJNSA_ILi0EEESU_SU_EEEEENS5_IJNS4_10UnderscoreESX_SX_EEEEENS4_23SM90_TMA_LOAD_MULTICASTENS4_14ComposedLayoutINS4_7SwizzleILi3ELi4ELi3EEENS4_18smem_ptr_flag_bitsILi16EEENSS_INS5_IJNSA_ILi8EEESG_EEENS5_IJSG_SB_EEEEEEEvNS4_8identityENS4_13SM90_TMA_LOADES1A_vS1B_EENS_8epilogue10collective18CollectiveEpilogueINS1E_23Sm100TmaWarpSpecializedILi3ELi2ELi32ELb1ELb0EEEJSH_NS5_IJNSS_ISF_SB_EENSS_INSA_ILi32EEESB_EEEEESI_SJ_SI_SJ_NS1E_6fusion15FusionCallbacksIS1I_NS1N_17LinearCombinationISI_fSI_fLNS_15FloatRoundStyleE2EEESH_S1M_JEEENS4_5SM1004TMEM4LOAD26SM100_TMEM_LOAD_32dp32b32xES1C_NS11_INS12_ILi2ELi4ELi3EEES15_NSS_INS5_IJS16_S1K_EEENS5_IJS1K_SB_EEEEEEENS4_39AutoVectorizingCopyWithAssumedAlignmentILi128EEENS4_14SM90_TMA_STOREES21_S23_S23_EEEvvEEEEvNT_6ParamsE --------------------------
	.section	.nv.info._ZN7cutlass13device_kernelINS_4gemm6kernel13GemmUniversalIN4cute5tupleIJiiiiEEENS1_10collective13CollectiveMmaINS1_35MainloopSm100TmaUmmaWarpSpecializedILi4ELi2ELi4ENS5_IJNS4_1CILi1EEENSA_ILi2EEESB_EEEEENS5_IJNSA_ILi128EEENSA_ILi64EEESF_EEENS_6half_tENS5_IJlSB_lEEESI_SJ_NS4_8TiledMMAINS4_8MMA_AtomIJNS4_20SM100_MMA_F16BF16_SSISI_SI_fLi128ELi64ELNS4_4UMMA5MajorE0ELSO_0ELNSN_7ScaleInE0ELSP_0EEEEEENS4_6LayoutINS5_IJSB_SB_SB_EEENS5_IJNSA_ILi0EEESU_SU_EEEEENS5_IJNS4_10UnderscoreESX_SX_EEEEENS4_23SM90_TMA_LOAD_MULTICASTENS4_14ComposedLayoutINS4_7SwizzleILi3ELi4ELi3EEENS4_18smem_ptr_flag_bitsILi16EEENSS_INS5_IJNSA_ILi8EEESG_EEENS5_IJSG_SB_EEEEEEEvNS4_8identityENS4_13SM90_TMA_LOADES1A_vS1B_EENS_8epilogue10collective18CollectiveEpilogueINS1E_23Sm100TmaWarpSpecializedILi3ELi2ELi32ELb1ELb0EEEJSH_NS5_IJNSS_ISF_SB_EENSS_INSA_ILi32EEESB_EEEEESI_SJ_SI_SJ_NS1E_6fusion15FusionCallbacksIS1I_NS1N_17LinearCombinationISI_fSI_fLNS_15FloatRoundStyleE2EEESH_S1M_JEEENS4_5SM1004TMEM4LOAD26SM100_TMEM_LOAD_32dp32b32xES1C_NS11_INS12_ILi2ELi4ELi3EEES15_NSS_INS5_IJS16_S1K_EEENS5_IJS1K_SB_EEEEEEENS4_39AutoVectorizingCopyWithAssumedAlignmentILi128EEENS4_14SM90_TMA_STOREES21_S23_S23_EEEvvEEEEvNT_6ParamsE,"",@"SHT_CUDA_INFO"
	.sectionflags	@""
	.align	4


	//----- nvinfo : EIATTR_CUDA_API_VERSION
	.align		4
        /*0000*/ 	.byte	0x04, 0x37
        /*0002*/ 	.short	(.L_31 - .L_30)
.L_30:
        /*0004*/ 	.word	0x00000082


	//----- nvinfo : EIATTR_KPARAM_INFO
	.align		4
.L_31:
        /*0008*/ 	.byte	0x04, 0x17
        /*000a*/ 	.short	(.L_33 - .L_32)
.L_32:
        /*000c*/ 	.word	0x00000000
        /*0010*/ 	.short	0x0000
        /*0012*/ 	.short	0x0000
        /*0014*/ 	.byte	0x00, 0xf0, 0x01, 0x20


	//----- nvinfo : EIATTR_AT_ENTRY_FRAGMENTS
	.align		4
.L_33:
        /*0018*/ 	.byte	0x04, 0x4f
        /*001a*/ 	.short	(.L_35 - .L_34)


	//   ....[0]....
.L_34:
        /*001c*/ 	.word	0x00000006


	//----- nvinfo : EIATTR_RESERVED_SMEM_USED
	.align		4
.L_35:
        /*0020*/ 	.byte	0x01, 0x41
	.zero		2


	//----- nvinfo : EIATTR_SPARSE_MMA_MASK
	.align		4
        /*0024*/ 	.byte	0x03, 0x50
        /*0026*/ 	.short	0x0000


	//----- nvinfo : EIATTR_TCGEN05_1CTA_USED
	.align		4
        /*0028*/ 	.byte	0x01, 0x51
	.zero		2


	//----- nvinfo : EIATTR_MAXREG_COUNT
	.align		4
        /*002c*/ 	.byte	0x03, 0x1b
        /*002e*/ 	.short	0x00ff


	//----- nvinfo : EIATTR_NUM_BARRIERS
	.align		4
        /*0030*/ 	.byte	0x02, 0x4c
        /*0032*/ 	.byte	0x07
	.zero		1


	//----- nvinfo : EIATTR_EXTERNS
	.align		4
        /*0034*/ 	.byte	0x04, 0x0f
        /*0036*/ 	.short	(.L_37 - .L_36)


	//   ....[0]....
	.align		4
.L_36:
        /*0038*/ 	.word	index@(__assertfail)


	//----- nvinfo : EIATTR_MERCURY_ISA_VERSION
	.align		4
.L_37:
        /*003c*/ 	.byte	0x03, 0x5f
        /*003e*/ 	.short	0x0101


	//----- nvinfo : EIATTR_INT_WARP_WIDE_INSTR_OFFSETS
	.align		4
        /*0040*/ 	.byte	0x04, 0x31
        /*0042*/ 	.short	(.L_39 - .L_38)


	//   ....[0]....
.L_38:
        /*0044*/ 	.word	0x00003fe0


	//   ....[1]....
        /*0048*/ 	.word	0x00004000


	//   ....[2]....
        /*004c*/ 	.word	0x00004030


	//   ....[3]....
        /*0050*/ 	.word	0x00004c00


	//   ....[4]....
        /*0054*/ 	.word	0x00004c80


	//   ....[5]....
        /*0058*/ 	.word	0x00004d80


	//   ....[6]....
        /*005c*/ 	.word	0x00004e90


	//----- nvinfo : EIATTR_COOP_GROUP_MASK_REGIDS
	.align		4
.L_39:
        /*0060*/ 	.byte	0x04, 0x29
        /*0062*/ 	.short	(.L_41 - .L_40)


	//   ....[0]....
.L_40:
        /*0064*/ 	.word	0xffffffff


	//   ....[1]....
        /*0068*/ 	.word	0xffffffff


	//   ....[2]....
        /*006c*/ 	.word	0xffffffff


	//   ....[3]....
        /*0070*/ 	.word	0xffffffff


	//   ....[4]....
        /*0074*/ 	.word	0xffffffff


	//   ....[5]....
        /*0078*/ 	.word	0xffffffff


	//   ....[6]....
        /*007c*/ 	.word	0xffffffff


	//   ....[7]....
        /*0080*/ 	.word	0xffffffff


	//   ....[8]....
        /*0084*/ 	.word	0xffffffff


	//   ....[9]....
        /*0088*/ 	.word	0xffffffff


	//   ....[10]....
        /*008c*/ 	.word	0xffffffff


	//   ....[11]....
        /*0090*/ 	.word	0xffffffff


	//   ....[12]....
        /*0094*/ 	.word	0xffffffff


	//   ....[13]....
        /*0098*/ 	.word	0xffffffff


	//----- nvinfo : EIATTR_COOP_GROUP_INSTR_OFFSETS
	.align		4
.L_41:
        /*009c*/ 	.byte	0x04, 0x28
        /*009e*/ 	.short	(.L_43 - .L_42)


	//   ....[0]....
.L_42:
        /*00a0*/ 	.word	0x00000080


	//   ....[1]....
        /*00a4*/ 	.word	0x000004f0


	//   ....[2]....
        /*00a8*/ 	.word	0x000006a0


	//   ....[3]....
        /*00ac*/ 	.word	0x00000820


	//   ....[4]....
        /*00b0*/ 	.word	0x00000920


	//   ....[5]....
        /*00b4*/ 	.word	0x00000a90


	//   ....[6]....
        /*00b8*/ 	.word	0x00000c30


	//   ....[7]....
        /*00bc*/ 	.word	0x00000de0


	//   ....[8]....
        /*00c0*/ 	.word	0x000021b0


	//   ....[9]....
        /*00c4*/ 	.word	0x00003070


	//   ....[10]....
        /*00c8*/ 	.word	0x00003280


	//   ....[11]....
        /*00cc*/ 	.word	0x000032b0


	//   ....[12]....
        /*00d0*/ 	.word	0x00003ec0


	//   ....[13]....
        /*00d4*/ 	.word	0x000040f0


	//----- nvinfo : EIATTR_VRC_CTA_INIT_COUNT
	.align		4
.L_43:
        /*00d8*/ 	.byte	0x02, 0x4a
        /*00da*/ 	.byte	0x80
	.zero		1


	//----- nvinfo : EIATTR_SYSCALL_OFFSETS
	.align		4
        /*00dc*/ 	.byte	0x04, 0x46
        /*00de*/ 	.short	(.L_45 - .L_44)


	//   ....[0]....
.L_44:
        /*00e0*/ 	.word	0x00005b80


	//   ....[1]....
        /*00e4*/ 	.word	0x00005c70


	//   ....[2]....
        /*00e8*/ 	.word	0x00006510


	//   ....[3]....
        /*00ec*/ 	.word	0x000071e0


	//----- nvinfo : EIATTR_MBARRIER_INSTR_OFFSETS
	.align		4
.L_45:
        /*00f0*/ 	.byte	0x04, 0x39
        /*00f2*/ 	.short	(.L_47 - .L_46)


	//   ....[0]....
.L_46:
        /*00f4*/ 	.word	0x00000610
        /*00f8*/ 	.word	0x000000ff
        /*00fc*/ 	.word	0x00000000
        /*0100*/ 	.short	0x0100
        /*0102*/ 	.byte	0x04
	.zero		1


	//   ....[1]....
        /*0104*/ 	.word	0x00000620
        /*0108*/ 	.word	0x000000ff
        /*010c*/ 	.word	0x00000020
        /*0110*/ 	.short	0x0100
        /*0112*/ 	.byte	0x04
	.zero		1


	//   ....[2]....
        /*0114*/ 	.word	0x00000630
        /*0118*/ 	.word	0x000000ff
        /*011c*/ 	.word	0x00000008
        /*0120*/ 	.short	0x0100
        /*0122*/ 	.byte	0x04
	.zero		1


	//   ....[3]....
        /*0124*/ 	.word	0x00000640
        /*0128*/ 	.word	0x000000ff
        /*012c*/ 	.word	0x00000028
        /*0130*/ 	.short	0x0100
        /*0132*/ 	.byte	0x04
	.zero		1


	//   ....[4]....
        /*0134*/ 	.word	0x00000650
        /*0138*/ 	.word	0x000000ff
        /*013c*/ 	.word	0x00000010
        /*0140*/ 	.short	0x0100
        /*0142*/ 	.byte	0x04
	.zero		1


	//   ....[5]....
        /*0144*/ 	.word	0x00000660
        /*0148*/ 	.word	0x000000ff
        /*014c*/ 	.word	0x00000030
        /*0150*/ 	.short	0x0100
        /*0152*/ 	.byte	0x04
	.zero		1


	//   ....[6]....
        /*0154*/ 	.word	0x00000670
        /*0158*/ 	.word	0x000000ff
        /*015c*/ 	.word	0x00000018
        /*0160*/ 	.short	0x0100
        /*0162*/ 	.byte	0x04
	.zero		1


	//   ....[7]....
        /*0164*/ 	.word	0x00000680
        /*0168*/ 	.word	0x000000ff
        /*016c*/ 	.word	0x00000038
        /*0170*/ 	.short	0x0100
        /*0172*/ 	.byte	0x04
	.zero		1


	//   ....[8]....
        /*0174*/ 	.word	0x000007b0
        /*0178*/ 	.word	0x000000ff
        /*017c*/ 	.word	0x00000040
        /*0180*/ 	.short	0x0100
        /*0182*/ 	.byte	0x04
	.zero		1


	//   ....[9]....
        /*0184*/ 	.word	0x000007c0
        /*0188*/ 	.word	0x000000ff
        /*018c*/ 	.word	0x00000058
        /*0190*/ 	.short	0x0100
        /*0192*/ 	.byte	0x04
	.zero		1


	//   ....[10]....
        /*0194*/ 	.word	0x000007d0
        /*0198*/ 	.word	0x000000ff
        /*019c*/ 	.word	0x00000048
        /*01a0*/ 	.short	0x0100
        /*01a2*/ 	.byte	0x04
	.zero		1


	//   ....[11]....
        /*01a4*/ 	.word	0x000007e0
        /*01a8*/ 	.word	0x000000ff
        /*01ac*/ 	.word	0x00000060
        /*01b0*/ 	.short	0x0100
        /*01b2*/ 	.byte	0x04
	.zero		1


	//   ....[12]....
        /*01b4*/ 	.word	0x000007f0
        /*01b8*/ 	.word	0x000000ff
        /*01bc*/ 	.word	0x00000050
        /*01c0*/ 	.short	0x0100
        /*01c2*/ 	.byte	0x04
	.zero		1


	//   ....[13]....
        /*01c4*/ 	.word	0x00000800
        /*01c8*/ 	.word	0x000000ff
        /*01cc*/ 	.word	0x00000068
        /*01d0*/ 	.short	0x0100
        /*01d2*/ 	.byte	0x04
	.zero		1


	//   ....[14]....
        /*01d4*/ 	.word	0x000008f0
        /*01d8*/ 	.word	0x000000ff
        /*01dc*/ 	.word	0x00000070
        /*01e0*/ 	.short	0x0100
        /*01e2*/ 	.byte	0x06
	.zero		1


	//   ....[15]....
        /*01e4*/ 	.word	0x00000900
        /*01e8*/ 	.word	0x000000ff
        /*01ec*/ 	.word	0x00000078
        /*01f0*/ 	.short	0x0100
        /*01f2*/ 	.byte	0x06
	.zero		1


	//   ....[16]....
        /*01f4*/ 	.word	0x00000a40
        /*01f8*/ 	.word	0x000000ff
        /*01fc*/ 	.word	0x00000080
        /*0200*/ 	.short	0x0100
        /*0202*/ 	.byte	0x06
	.zero		1


	//   ....[17]....
        /*0204*/ 	.word	0x00000a50
        /*0208*/ 	.word	0x000000ff
        /*020c*/ 	.word	0x00000090
        /*0210*/ 	.short	0x0100
        /*0212*/ 	.byte	0x06
	.zero		1


	//   ....[18]....
        /*0214*/ 	.word	0x00000a60
        /*0218*/ 	.word	0x000000ff
        /*021c*/ 	.word	0x00000088
        /*0220*/ 	.short	0x0100
        /*0222*/ 	.byte	0x06
	.zero		1


	//   ....[19]....
        /*0224*/ 	.word	0x00000a70
        /*0228*/ 	.word	0x000000ff
        /*022c*/ 	.word	0x00000098
        /*0230*/ 	.short	0x0100
        /*0232*/ 	.byte	0x06
	.zero		1


	//   ....[20]....
        /*0234*/ 	.word	0x00000ba0
        /*0238*/ 	.word	0x000000ff
        /*023c*/ 	.word	0x000000a0
        /*0240*/ 	.short	0x0100
        /*0242*/ 	.byte	0x04
	.zero		1


	//   ....[21]....
        /*0244*/ 	.word	0x00000bb0
        /*0248*/ 	.word	0x000000ff
        /*024c*/ 	.word	0x000000c0
        /*0250*/ 	.short	0x0100
        /*0252*/ 	.byte	0x04
	.zero		1


	//   ....[22]....
        /*0254*/ 	.word	0x00000bc0
        /*0258*/ 	.word	0x000000ff
        /*025c*/ 	.word	0x000000a8
        /*0260*/ 	.short	0x0100
        /*0262*/ 	.byte	0x04
	.zero		1


	//   ....[23]....
        /*0264*/ 	.word	0x00000bd0
        /*0268*/ 	.word	0x000000ff
        /*026c*/ 	.word	0x000000c8
        /*0270*/ 	.short	0x0100
        /*0272*/ 	.byte	0x04
	.zero		1


	//   ....[24]....
        /*0274*/ 	.word	0x00000be0
        /*0278*/ 	.word	0x000000ff
        /*027c*/ 	.word	0x000000b0
        /*0280*/ 	.short	0x0100
        /*0282*/ 	.byte	0x04
	.zero		1


	//   ....[25]....
        /*0284*/ 	.word	0x00000bf0
        /*0288*/ 	.word	0x000000ff
        /*028c*/ 	.word	0x000000d0
        /*0290*/ 	.short	0x0100
        /*0292*/ 	.byte	0x04
	.zero		1


	//   ....[26]....
        /*0294*/ 	.word	0x00000c00
        /*0298*/ 	.word	0x000000ff
        /*029c*/ 	.word	0x000000b8
        /*02a0*/ 	.short	0x0100
        /*02a2*/ 	.byte	0x04
	.zero		1


	//   ....[27]....
        /*02a4*/ 	.word	0x00000c10
        /*02a8*/ 	.word	0x000000ff
        /*02ac*/ 	.word	0x000000d8
        /*02b0*/ 	.short	0x0100
        /*02b2*/ 	.byte	0x04
	.zero		1


	//   ....[28]....
        /*02b4*/ 	.word	0x00000d00
        /*02b8*/ 	.word	0x000000ff
        /*02bc*/ 	.word	0x000000e0
        /*02c0*/ 	.short	0x0100
        /*02c2*/ 	.byte	0x04
	.zero		1


	//   ....[29]....
        /*02c4*/ 	.word	0x00000d10
        /*02c8*/ 	.word	0x000000ff
        /*02cc*/ 	.word	0x000000f0
        /*02d0*/ 	.short	0x0100
        /*02d2*/ 	.byte	0x04
	.zero		1


	//   ....[30]....
        /*02d4*/ 	.word	0x00000d20
        /*02d8*/ 	.word	0x000000ff
        /*02dc*/ 	.word	0x000000e8
        /*02e0*/ 	.short	0x0100
        /*02e2*/ 	.byte	0x04
	.zero		1


	//   ....[31]....
        /*02e4*/ 	.word	0x00000d30
        /*02e8*/ 	.word	0x000000ff
        /*02ec*/ 	.word	0x000000f8
        /*02f0*/ 	.short	0x0100
        /*02f2*/ 	.byte	0x04
	.zero		1


	//   ....[32]....
        /*02f4*/ 	.word	0x00001890
        /*02f8*/ 	.word	0x00000003
        /*02fc*/ 	.word	0x000000f0
        /*0300*/ 	.short	0x010a
        /*0302*/ 	.byte	0xff
	.zero		1


	//   ....[33]....
        /*0304*/ 	.word	0x000018c0
        /*0308*/ 	.word	0x00000003
        /*030c*/ 	.word	0x000000e0
        /*0310*/ 	.short	0x0101
        /*0312*/ 	.byte	0xff
	.zero		1


	//   ....[34]....
        /*0314*/ 	.word	0x00001990
        /*0318*/ 	.word	0x000000ff
        /*031c*/ 	.word	0x00000020
        /*0320*/ 	.short	0x010a
        /*0322*/ 	.byte	0x04
	.zero		1


	//   ....[35]....
        /*0324*/ 	.word	0x00001a10
        /*0328*/ 	.word	0x000000ff
        /*032c*/ 	.word	0x00000020
        /*0330*/ 	.short	0x010a
        /*0332*/ 	.byte	0x21
	.zero		1


	//   ....[36]....
        /*0334*/ 	.word	0x00001bb0
        /*0338*/ 	.word	0x000000ff
        /*033c*/ 	.word	0x00000020
        /*0340*/ 	.short	0x010a
        /*0342*/ 	.byte	0x05
	.zero		1


	//   ....[37]....
        /*0344*/ 	.word	0x00001da0
        /*0348*/ 	.word	0x000000ff
        /*034c*/ 	.word	0x00000078
        /*0350*/ 	.short	0x0101
        /*0352*/ 	.byte	0x15
	.zero		1


	//   ....[38]....
        /*0354*/ 	.word	0x00001dc0
        /*0358*/ 	.word	0x000000ff
        /*035c*/ 	.word	0x00000020
        /*0360*/ 	.short	0x010a
        /*0362*/ 	.byte	0x04
	.zero		1


	//   ....[39]....
        /*0364*/ 	.word	0x00001e40
        /*0368*/ 	.word	0x000000ff
        /*036c*/ 	.word	0x00000020
        /*0370*/ 	.short	0x010a
        /*0372*/ 	.byte	0x21
	.zero		1


	//   ....[40]....
        /*0374*/ 	.word	0x00001fd0
        /*0378*/ 	.word	0x000000ff
        /*037c*/ 	.word	0x00000020
        /*0380*/ 	.short	0x010a
        /*0382*/ 	.byte	0x05
	.zero		1


	//   ....[41]....
        /*0384*/ 	.word	0x000021e0
        /*0388*/ 	.word	0x00000003
        /*038c*/ 	.word	0x00000080
        /*0390*/ 	.short	0x010a
        /*0392*/ 	.byte	0xff
	.zero		1


	//   ....[42]....
        /*0394*/ 	.word	0x00002330
        /*0398*/ 	.word	0x00000000
        /*039c*/ 	.word	0x00000000
        /*03a0*/ 	.short	0x0101
        /*03a2*/ 	.byte	0xff
	.zero		1


	//   ....[43]....
        /*03a4*/ 	.word	0x000028f0
        /*03a8*/ 	.word	0x000000ff
        /*03ac*/ 	.word	0x00000000
        /*03b0*/ 	.short	0x010a
        /*03b2*/ 	.byte	0x04
	.zero		1


	//   ....[44]....
        /*03b4*/ 	.word	0x00002980
        /*03b8*/ 	.word	0x000000ff
        /*03bc*/ 	.word	0x00000000
        /*03c0*/ 	.short	0x010a
        /*03c2*/ 	.byte	0x05
	.zero		1


	//   ....[45]....
        /*03c4*/ 	.word	0x00002a10
        /*03c8*/ 	.word	0x000000ff
        /*03cc*/ 	.word	0x00000000
        /*03d0*/ 	.short	0x010a
        /*03d2*/ 	.byte	0x05
	.zero		1


	//   ....[46]....
        /*03d4*/ 	.word	0x00002ab0
        /*03d8*/ 	.word	0x00000000
        /*03dc*/ 	.word	0x00000000
        /*03e0*/ 	.short	0x010a
        /*03e2*/ 	.byte	0xff
	.zero		1


	//   ....[47]....
        /*03e4*/ 	.word	0x00002bd0
        /*03e8*/ 	.word	0x00000002
        /*03ec*/ 	.word	0x000000e0
        /*03f0*/ 	.short	0x010a
        /*03f2*/ 	.byte	0xff
	.zero		1


	//   ....[48]....
        /*03f4*/ 	.word	0x00002c30
        /*03f8*/ 	.word	0x00000004
        /*03fc*/ 	.word	0x00000000
        /*0400*/ 	.short	0x0101
        /*0402*/ 	.byte	0xff
	.zero		1


	//   ....[49]....
        /*0404*/ 	.word	0x00002c50
        /*0408*/ 	.word	0x000000ff
        /*040c*/ 	.word	0x00000090
        /*0410*/ 	.short	0x010a
        /*0412*/ 	.byte	0x04
	.zero		1


	//   ....[50]....
        /*0414*/ 	.word	0x00002d70
        /*0418*/ 	.word	0x00000002
        /*041c*/ 	.word	0x00000080
        /*0420*/ 	.short	0x010a
        /*0422*/ 	.byte	0xff
	.zero		1


	//   ....[51]....
        /*0424*/ 	.word	0x00002e80
        /*0428*/ 	.word	0x00000002
        /*042c*/ 	.word	0x00000000
        /*0430*/ 	.short	0x0101
        /*0432*/ 	.byte	0xff
	.zero		1


	//   ....[52]....
        /*0434*/ 	.word	0x00002f10
        /*0438*/ 	.word	0x000000ff
        /*043c*/ 	.word	0x00000090
        /*0440*/ 	.short	0x0106
        /*0442*/ 	.byte	0x04
	.zero		1


	//   ....[53]....
        /*0444*/ 	.word	0x00002f30
        /*0448*/ 	.word	0x000000ff
        /*044c*/ 	.word	0x00000090
        /*0450*/ 	.short	0x010a
        /*0452*/ 	.byte	0x04
	.zero		1


	//   ....[54]....
        /*0454*/ 	.word	0x00002fc0
        /*0458*/ 	.word	0x000000ff
        /*045c*/ 	.word	0x00000090
        /*0460*/ 	.short	0x0106
        /*0462*/ 	.byte	0x07
	.zero		1


	//   ....[55]....
        /*0464*/ 	.word	0x00003000
        /*0468*/ 	.word	0x00000000
        /*046c*/ 	.word	0x00000090
        /*0470*/ 	.short	0x010a
        /*0472*/ 	.byte	0xff
	.zero		1


	//   ....[56]....
        /*0474*/ 	.word	0x000035d0
        /*0478*/ 	.word	0x00000000
        /*047c*/ 	.word	0x00000080
        /*0480*/ 	.short	0x010a
        /*0482*/ 	.byte	0xff
	.zero		1


	//   ....[57]....
        /*0484*/ 	.word	0x000036e0
        /*0488*/ 	.word	0x00000003
        /*048c*/ 	.word	0x00000000
        /*0490*/ 	.short	0x0101
        /*0492*/ 	.byte	0xff
	.zero		1


	//   ....[58]....
        /*0494*/ 	.word	0x000036f0
        /*0498*/ 	.word	0x000000ff
        /*049c*/ 	.word	0x00000000
        /*04a0*/ 	.short	0x010a
        /*04a2*/ 	.byte	0x04
	.zero		1


	//   ....[59]....
        /*04a4*/ 	.word	0x00003710
        /*04a8*/ 	.word	0x000000ff
        /*04ac*/ 	.word	0x000000c0
        /*04b0*/ 	.short	0x010a
        /*04b2*/ 	.byte	0x2d
	.zero		1


	//   ....[60]....
        /*04b4*/ 	.word	0x000037e0
        /*04b8*/ 	.word	0x000000ff
        /*04bc*/ 	.word	0x00000000
        /*04c0*/ 	.short	0x010a
        /*04c2*/ 	.byte	0x07
	.zero		1


	//   ....[61]....
        /*04c4*/ 	.word	0x00003920
        /*04c8*/ 	.word	0x000000ff
        /*04cc*/ 	.word	0x00000000
        /*04d0*/ 	.short	0x010a
        /*04d2*/ 	.byte	0x04
	.zero		1


	//   ....[62]....
        /*04d4*/ 	.word	0x00003cf0
        /*04d8*/ 	.word	0x000000ff
        /*04dc*/ 	.word	0x00000000
        /*04e0*/ 	.short	0x010a
        /*04e2*/ 	.byte	0x04
	.zero		1


	//   ....[63]....
        /*04e4*/ 	.word	0x00003d80
        /*04e8*/ 	.word	0x000000ff
        /*04ec*/ 	.word	0x00000000
        /*04f0*/ 	.short	0x010a
        /*04f2*/ 	.byte	0x05
	.zero		1


	//   ....[64]....
        /*04f4*/ 	.word	0x00003e10
        /*04f8*/ 	.word	0x000000ff
        /*04fc*/ 	.word	0x00000000
        /*0500*/ 	.short	0x010a
        /*0502*/ 	.byte	0x05
	.zero		1


	//   ....[65]....
        /*0504*/ 	.word	0x00003ea0
        /*0508*/ 	.word	0x000000ff
        /*050c*/ 	.word	0x00000000
        /*0510*/ 	.short	0x010a
        /*0512*/ 	.byte	0x04
	.zero		1


	//   ....[66]....
        /*0514*/ 	.word	0x00004330
        /*0518*/ 	.word	0x0000000c
        /*051c*/ 	.word	0x00000080
        /*0520*/ 	.short	0x010a
        /*0522*/ 	.byte	0xff
	.zero		1


	//   ....[67]....
        /*0524*/ 	.word	0x000044a0
        /*0528*/ 	.word	0x00000000
        /*052c*/ 	.word	0x00000000
        /*0530*/ 	.short	0x0101
        /*0532*/ 	.byte	0xff
	.zero		1


	//   ....[68]....
        /*0534*/ 	.word	0x00004920
        /*0538*/ 	.word	0x000000ff
        /*053c*/ 	.word	0x00000078
        /*0540*/ 	.short	0x010a
        /*0542*/ 	.byte	0x18
	.zero		1


	//   ....[69]....
        /*0544*/ 	.word	0x00004ae0
        /*0548*/ 	.word	0x000000ff
        /*054c*/ 	.word	0x00000058
        /*0550*/ 	.short	0x010a
        /*0552*/ 	.byte	0x04
	.zero		1


	//   ....[70]....
        /*0554*/ 	.word	0x00004cb0
        /*0558*/ 	.word	0x000000ff
        /*055c*/ 	.word	0x00000040
        /*0560*/ 	.short	0x010b
        /*0562*/ 	.byte	0x04
	.zero		1


	//   ....[71]....
        /*0564*/ 	.word	0x00004cc0
        /*0568*/ 	.word	0x000000ff
        /*056c*/ 	.word	0x00000000
        /*0570*/ 	.short	0x0101
        /*0572*/ 	.byte	0x14
	.zero		1


	//   ....[72]....
        /*0574*/ 	.word	0x00004cd0
        /*0578*/ 	.word	0x000000ff
        /*057c*/ 	.word	0x00000058
        /*0580*/ 	.short	0x010a
        /*0582*/ 	.byte	0x05
	.zero		1


	//   ....[73]....
        /*0584*/ 	.word	0x00004ec0
        /*0588*/ 	.word	0x000000ff
        /*058c*/ 	.word	0x00000040
        /*0590*/ 	.short	0x010b
        /*0592*/ 	.byte	0x05
	.zero		1


	//   ....[74]....
        /*0594*/ 	.word	0x00004ed0
        /*0598*/ 	.word	0x000000ff
        /*059c*/ 	.word	0x00000000
        /*05a0*/ 	.short	0x0101
        /*05a2*/ 	.byte	0x04
	.zero		1


	//   ....[75]....
        /*05a4*/ 	.word	0x00004f70
        /*05a8*/ 	.word	0x000000ff
        /*05ac*/ 	.word	0x00000000
        /*05b0*/ 	.short	0x010a
        /*05b2*/ 	.byte	0x04
	.zero		1


	//   ....[76]....
        /*05b4*/ 	.word	0x00005000
        /*05b8*/ 	.word	0x000000ff
        /*05bc*/ 	.word	0x00000000
        /*05c0*/ 	.short	0x010a
        /*05c2*/ 	.byte	0x05
	.zero		1


	//   ....[77]....
        /*05c4*/ 	.word	0x000050a0
        /*05c8*/ 	.word	0x00000000
        /*05cc*/ 	.word	0x00000000
        /*05d0*/ 	.short	0x010a
        /*05d2*/ 	.byte	0xff
	.zero		1


	//   ....[78]....
        /*05d4*/ 	.word	0x000053f0
        /*05d8*/ 	.word	0x00000000
        /*05dc*/ 	.word	0x00000080
        /*05e0*/ 	.short	0x010a
        /*05e2*/ 	.byte	0xff
	.zero		1


	//   ....[79]....
        /*05e4*/ 	.word	0x000054c0
        /*05e8*/ 	.word	0x00000000
        /*05ec*/ 	.word	0x00000000
        /*05f0*/ 	.short	0x0101
        /*05f2*/ 	.byte	0xff
	.zero		1


	//   ....[80]....
        /*05f4*/ 	.word	0x00006160
        /*05f8*/ 	.word	0x00000000
        /*05fc*/ 	.word	0x00000040
        /*0600*/ 	.short	0x010a
        /*0602*/ 	.byte	0xff
	.zero		1


	//   ....[81]....
        /*0604*/ 	.word	0x000061d0
        /*0608*/ 	.word	0x0000006c
        /*060c*/ 	.word	0x000000a0
        /*0610*/ 	.short	0x010a
        /*0612*/ 	.byte	0xff
	.zero		1


	//   ....[82]....
        /*0614*/ 	.word	0x000062c0
        /*0618*/ 	.word	0x00000000
        /*061c*/ 	.word	0x00000040
        /*0620*/ 	.short	0x010a
        /*0622*/ 	.byte	0xff
	.zero		1


	//   ....[83]....
        /*0624*/ 	.word	0x000063f0
        /*0628*/ 	.word	0x0000006c
        /*062c*/ 	.word	0x000000a0
        /*0630*/ 	.short	0x010a
        /*0632*/ 	.byte	0xff
	.zero		1


	//   ....[84]....
        /*0634*/ 	.word	0x00006f20
        /*0638*/ 	.word	0x00000000
        /*063c*/ 	.word	0x00000000
        /*0640*/ 	.short	0x0101
        /*0642*/ 	.byte	0xff
	.zero		1


	//   ....[85]....
        /*0644*/ 	.word	0x00006f30
        /*0648*/ 	.word	0x00000002
        /*064c*/ 	.word	0x00000040
        /*0650*/ 	.short	0x010a
        /*0652*/ 	.byte	0xff
	.zero		1


	//   ....[86]....
        /*0654*/ 	.word	0x00007000
        /*0658*/ 	.word	0x00000002
        /*065c*/ 	.word	0x00000040
        /*0660*/ 	.short	0x010a
        /*0662*/ 	.byte	0xff
	.zero		1


	//   ....[87]....
        /*0664*/ 	.word	0x00007390
        /*0668*/ 	.word	0x000000ff
        /*066c*/ 	.word	0x00000000
        /*0670*/ 	.short	0x0101
        /*0672*/ 	.byte	0x05
	.zero		1


	//   ....[88]....
        /*0674*/ 	.word	0x00007cb0
        /*0678*/ 	.word	0x00000002
        /*067c*/ 	.word	0x00000000
        /*0680*/ 	.short	0x0101
        /*0682*/ 	.byte	0xff
	.zero		1


	//   ....[89]....
        /*0684*/ 	.word	0x00007f60
        /*0688*/ 	.word	0x000000ff
        /*068c*/ 	.word	0x00000000
        /*0690*/ 	.short	0x0101
        /*0692*/ 	.byte	0x04
	.zero		1


	//   ....[90]....
        /*0694*/ 	.word	0x00007f80
        /*0698*/ 	.word	0x00000003
        /*069c*/ 	.word	0x000000f0
        /*06a0*/ 	.short	0x010a
        /*06a2*/ 	.byte	0xff
	.zero		1


	//   ....[91]....
        /*06a4*/ 	.word	0x00007fe0
        /*06a8*/ 	.word	0x00000000
        /*06ac*/ 	.word	0x00000020
        /*06b0*/ 	.short	0x010a
        /*06b2*/ 	.byte	0xff
	.zero		1


	//   ....[92]....
        /*06b4*/ 	.word	0x00008040
        /*06b8*/ 	.word	0x00000000
        /*06bc*/ 	.word	0x00000020
        /*06c0*/ 	.short	0x010a
        /*06c2*/ 	.byte	0xff
	.zero		1


	//   ....[93]....
        /*06c4*/ 	.word	0x00008090
        /*06c8*/ 	.word	0x00000003
        /*06cc*/ 	.word	0x00000080
        /*06d0*/ 	.short	0x010a
        /*06d2*/ 	.byte	0xff
	.zero		1


	//   ....[94]....
        /*06d4*/ 	.word	0x000080f0
        /*06d8*/ 	.word	0x00000000
        /*06dc*/ 	.word	0x00000000
        /*06e0*/ 	.short	0x010a
        /*06e2*/ 	.byte	0xff
	.zero		1


	//   ....[95]....
        /*06e4*/ 	.word	0x00008150
        /*06e8*/ 	.word	0x00000000
        /*06ec*/ 	.word	0x00000000
        /*06f0*/ 	.short	0x010a
        /*06f2*/ 	.byte	0xff
	.zero		1


	//   ....[96]....
        /*06f4*/ 	.word	0x000081b0
        /*06f8*/ 	.word	0x00000000
        /*06fc*/ 	.word	0x00000000
        /*0700*/ 	.short	0x010a
        /*0702*/ 	.byte	0xff
	.zero		1


	//   ....[97]....
        /*0704*/ 	.word	0x00008200
        /*0708*/ 	.word	0x00000002
        /*070c*/ 	.word	0x000000e0
        /*0710*/ 	.short	0x010a
        /*0712*/ 	.byte	0xff
	.zero		1


	//   ....[98]....
        /*0714*/ 	.word	0x00008260
        /*0718*/ 	.word	0x00000002
        /*071c*/ 	.word	0x00000090
        /*0720*/ 	.short	0x010a
        /*0722*/ 	.byte	0xff
	.zero		1


	//   ....[99]....
        /*0724*/ 	.word	0x000082b0
        /*0728*/ 	.word	0x00000002
        /*072c*/ 	.word	0x00000080
        /*0730*/ 	.short	0x010a
        /*0732*/ 	.byte	0xff
	.zero		1


	//   ....[100]....
        /*0734*/ 	.word	0x00008310
        /*0738*/ 	.word	0x00000000
        /*073c*/ 	.word	0x00000090
        /*0740*/ 	.short	0x010a
        /*0742*/ 	.byte	0xff
	.zero		1


	//   ....[101]....
        /*0744*/ 	.word	0x00008360
        /*0748*/ 	.word	0x00000000
        /*074c*/ 	.word	0x00000080
        /*0750*/ 	.short	0x010a
        /*0752*/ 	.byte	0xff
	.zero		1


	//   ....[102]....
        /*0754*/ 	.word	0x000083c0
        /*0758*/ 	.word	0x00000003
        /*075c*/ 	.word	0x000000c0
        /*0760*/ 	.short	0x010a
        /*0762*/ 	.byte	0xff
	.zero		1


	//   ....[103]....
        /*0764*/ 	.word	0x00008420
        /*0768*/ 	.word	0x00000000
        /*076c*/ 	.word	0x00000000
        /*0770*/ 	.short	0x010a
        /*0772*/ 	.byte	0xff
	.zero		1


	//   ....[104]....
        /*0774*/ 	.word	0x00008480
        /*0778*/ 	.word	0x00000000
        /*077c*/ 	.word	0x00000000
        /*0780*/ 	.short	0x010a
        /*0782*/ 	.byte	0xff
	.zero		1


	//   ....[105]....
        /*0784*/ 	.word	0x000084e0
        /*0788*/ 	.word	0x00000000
        /*078c*/ 	.word	0x00000000
        /*0790*/ 	.short	0x010a
        /*0792*/ 	.byte	0xff
	.zero		1


	//   ....[106]....
        /*0794*/ 	.word	0x00008540
        /*0798*/ 	.word	0x00000000
        /*079c*/ 	.word	0x00000000
        /*07a0*/ 	.short	0x010a
        /*07a2*/ 	.byte	0xff
	.zero		1


	//   ....[107]....
        /*07a4*/ 	.word	0x000085a0
        /*07a8*/ 	.word	0x00000000
        /*07ac*/ 	.word	0x00000000
        /*07b0*/ 	.short	0x010a
        /*07b2*/ 	.byte	0xff
	.zero		1


	//   ....[108]....
        /*07b4*/ 	.word	0x000085f0
        /*07b8*/ 	.word	0x0000000c
        /*07bc*/ 	.word	0x00000080
        /*07c0*/ 	.short	0x010a
        /*07c2*/ 	.byte	0xff
	.zero		1


	//   ....[109]....
        /*07c4*/ 	.word	0x00008650
        /*07c8*/ 	.word	0x00000000
        /*07cc*/ 	.word	0x00000078
        /*07d0*/ 	.short	0x010a
        /*07d2*/ 	.byte	0xff
	.zero		1


	//   ....[110]....
        /*07d4*/ 	.word	0x000086b0
        /*07d8*/ 	.word	0x00000000
        /*07dc*/ 	.word	0x00000058
        /*07e0*/ 	.short	0x010a
        /*07e2*/ 	.byte	0xff
	.zero		1


	//   ....[111]....
        /*07e4*/ 	.word	0x00008710
        /*07e8*/ 	.word	0x00000009
        /*07ec*/ 	.word	0x00000058
        /*07f0*/ 	.short	0x010a
        /*07f2*/ 	.byte	0xff
	.zero		1


	//   ....[112]....
        /*07f4*/ 	.word	0x00008770
        /*07f8*/ 	.word	0x00000000
        /*07fc*/ 	.word	0x00000000
        /*0800*/ 	.short	0x010a
        /*0802*/ 	.byte	0xff
	.zero		1


	//   ....[113]....
        /*0804*/ 	.word	0x000087d0
        /*0808*/ 	.word	0x00000000
        /*080c*/ 	.word	0x00000000
        /*0810*/ 	.short	0x010a
        /*0812*/ 	.byte	0xff
	.zero		1


	//   ....[114]....
        /*0814*/ 	.word	0x00008820
        /*0818*/ 	.word	0x00000000
        /*081c*/ 	.word	0x00000080
        /*0820*/ 	.short	0x010a
        /*0822*/ 	.byte	0xff
	.zero		1


	//   ....[115]....
        /*0824*/ 	.word	0x00008870
        /*0828*/ 	.word	0x00000000
        /*082c*/ 	.word	0x00000040
        /*0830*/ 	.short	0x010a
        /*0832*/ 	.byte	0xff
	.zero		1


	//   ....[116]....
        /*0834*/ 	.word	0x000088c0
        /*0838*/ 	.word	0x0000006c
        /*083c*/ 	.word	0x000000a0
        /*0840*/ 	.short	0x010a
        /*0842*/ 	.byte	0xff
	.zero		1


	//   ....[117]....
        /*0844*/ 	.word	0x00008910
        /*0848*/ 	.word	0x00000002
        /*084c*/ 	.word	0x00000040
        /*0850*/ 	.short	0x010a
        /*0852*/ 	.byte	0xff
	.zero		1


	//----- nvinfo : EIATTR_NUM_MBARRIERS
	.align		4
.L_47:
        /*0854*/ 	.byte	0x03, 0x38
        /*0856*/ 	.short	0x0020


	//----- nvinfo : EIATTR_EXIT_INSTR_OFFSETS
	.align		4
        /*0858*/ 	.byte	0x04, 0x1c
        /*085a*/ 	.short	(.L_49 - .L_48)


	//   ....[0]....
.L_48:
        /*085c*/ 	.word	0x00002ae0


	//   ....[1]....
        /*0860*/ 	.word	0x00002fd0


	//   ....[2]....
        /*0864*/ 	.word	0x00003030


	//   ....[3]....
        /*0868*/ 	.word	0x00004100


	//   ....[4]....
        /*086c*/ 	.word	0x000050d0


	//   ....[5]....
        /*0870*/ 	.word	0x00005110


	//   ....[6]....
        /*0874*/ 	.word	0x00007e50


	//   ....[7]....
        /*0878*/ 	.word	0x00007ed0


	//   ....[8]....
        /*087c*/ 	.word	0x00007f00


	//   ....[9]....
        /*0880*/ 	.word	0x00007f70


	//----- nvinfo : EIATTR_MAX_THREADS
	.align		4
.L_49:
        /*0884*/ 	.byte	0x04, 0x05
        /*0886*/ 	.short	(.L_51 - .L_50)
.L_50:
        /*0888*/ 	.word	0x00000100
        /*088c*/ 	.word	0x00000001
        /*0890*/ 	.word	0x00000001


	//----- nvinfo : EIATTR_CRS_STACK_SIZE
	.align		4
.L_51:
        /*0894*/ 	.byte	0x04, 0x1e
        /*0896*/ 	.short	(.L_53 - .L_52)
.L_52:
        /*0898*/ 	.word	0x00000000


	//----- nvinfo : EIATTR_CBANK_PARAM_SIZE
	.align		4
.L_53:
        /*089c*/ 	.byte	0x03, 0x19
        /*089e*/ 	.short	0x0800


	//----- nvinfo : EIATTR_PARAM_CBANK
	.align		4
        /*08a0*/ 	.byte	0x04, 0x0a
        /*08a2*/ 	.short	(.L_55 - .L_54)
	.align		4
.L_54:
        /*08a4*/ 	.word	index@(.nv.constant0._ZN7cutlass13device_kernelINS_4gemm6kernel13GemmUniversalIN4cute5tupleIJiiiiEEENS1_10collective13CollectiveMmaINS1_35MainloopSm100TmaUmmaWarpSpecializedILi4ELi2ELi4ENS5_IJNS4_1CILi1EEENSA_ILi2EEESB_EEEEENS5_IJNSA_ILi128EEENSA_ILi64EEESF_EEENS_6half_tENS5_IJlSB_lEEESI_SJ_NS4_8TiledMMAINS4_8MMA_AtomIJNS4_20SM100_MMA_F16BF16_SSISI_SI_fLi128ELi64ELNS4_4UMMA5MajorE0ELSO_0ELNSN_7ScaleInE0ELSP_0EEEEEENS4_6LayoutINS5_IJSB_SB_SB_EEENS5_IJNSA_ILi0EEESU_SU_EEEEENS5_IJNS4_10UnderscoreESX_SX_EEEEENS4_23SM90_TMA_LOAD_MULTICASTENS4_14ComposedLayoutINS4_7SwizzleILi3ELi4ELi3EEENS4_18smem_ptr_flag_bitsILi16EEENSS_INS5_IJNSA_ILi8EEESG_EEENS5_IJSG_SB_EEEEEEEvNS4_8identityENS4_13SM90_TMA_LOADES1A_vS1B_EENS_8epilogue10collective18CollectiveEpilogueINS1E_23Sm100TmaWarpSpecializedILi3ELi2ELi32ELb1ELb0EEEJSH_NS5_IJNSS_ISF_SB_EENSS_INSA_ILi32EEESB_EEEEESI_SJ_SI_SJ_NS1E_6fusion15FusionCallbacksIS1I_NS1N_17LinearCombinationISI_fSI_fLNS_15FloatRoundStyleE2EEESH_S1M_JEEENS4_5SM1004TMEM4LOAD26SM100_TMEM_LOAD_32dp32b32xES1C_NS11_INS12_ILi2ELi4ELi3EEES15_NSS_INS5_IJS16_S1K_EEENS5_IJS1K_SB_EEEEEEENS4_39AutoVectorizingCopyWithAssumedAlignmentILi128EEENS4_14SM90_TMA_STOREES21_S23_S23_EEEvvEEEEvNT_6ParamsE)
        /*08a8*/ 	.short	0x0380
        /*08aa*/ 	.short	0x0800


	//----- nvinfo : EIATTR_SW_WAR
	.align		4
.L_55:
        /*08ac*/ 	.byte	0x04, 0x36
        /*08ae*/ 	.short	(.L_57 - .L_56)
.L_56:
        /*08b0*/ 	.word	0x00000008
.L_57:


//--------------------- .nv.callgraph             --------------------------
	.section	.nv.callgraph,"",@"SHT_CUDA_CALLGRAPH"
	.align	4
	.sectionentsize	8
	.align		4
        /*0000*/ 	.word	0x00000000
	.align		4
        /*0004*/ 	.word	0xffffffff
	.align		4
        /*0008*/ 	.word	index@(_ZN7cutlass13device_kernelINS_4gemm6kernel13GemmUniversalIN4cute5tupleIJiiiiEEENS1_10collective13CollectiveMmaINS1_35MainloopSm100TmaUmmaWarpSpecializedILi4ELi2ELi4ENS5_IJNS4_1CILi1EEENSA_ILi2EEESB_EEEEENS5_IJNSA_ILi128EEENSA_ILi64EEESF_EEENS_6half_tENS5_IJlSB_lEEESI_SJ_NS4_8TiledMMAINS4_8MMA_AtomIJNS4_20SM100_MMA_F16BF16_SSISI_SI_fLi128ELi64ELNS4_4UMMA5MajorE0ELSO_0ELNSN_7ScaleInE0ELSP_0EEEEEENS4_6LayoutINS5_IJSB_SB_SB_EEENS5_IJNSA_ILi0EEESU_SU_EEEEENS5_IJNS4_10UnderscoreESX_SX_EEEEENS4_23SM90_TMA_LOAD_MULTICASTENS4_14ComposedLayoutINS4_7SwizzleILi3ELi4ELi3EEENS4_18smem_ptr_flag_bitsILi16EEENSS_INS5_IJNSA_ILi8EEESG_EEENS5_IJSG_SB_EEEEEEEvNS4_8identityENS4_13SM90_TMA_LOADES1A_vS1B_EENS_8epilogue10collective18CollectiveEpilogueINS1E_23Sm100TmaWarpSpecializedILi3ELi2ELi32ELb1ELb0EEEJSH_NS5_IJNSS_ISF_SB_EENSS_INSA_ILi32EEESB_EEEEESI_SJ_SI_SJ_NS1E_6fusion15FusionCallbacksIS1I_NS1N_17LinearCombinationISI_fSI_fLNS_15FloatRoundStyleE2EEESH_S1M_JEEENS4_5SM1004TMEM4LOAD26SM100_TMEM_LOAD_32dp32b32xES1C_NS11_INS12_ILi2ELi4ELi3EEES15_NSS_INS5_IJS16_S1K_EEENS5_IJS1K_SB_EEEEEEENS4_39AutoVectorizingCopyWithAssumedAlignmentILi128EEENS4_14SM90_TMA_STOREES21_S23_S23_EEEvvEEEEvNT_6ParamsE)
	.align		4
        /*000c*/ 	.word	index@(__assertfail)
	.align		4
        /*0010*/ 	.word	0x00000000
	.align		4
        /*0014*/ 	.word	0xfffffffe
	.align		4
        /*0018*/ 	.word	0x00000000
	.align		4
        /*001c*/ 	.word	0xfffffffd
	.align		4
        /*0020*/ 	.word	0x00000000
	.align		4
        /*0024*/ 	.word	0xfffffffc


//--------------------- .nv.constant4             --------------------------
	.section	.nv.constant4,"a",@progbits
	.align	8
	.align		8
.nv.constant4:
        /*0000*/ 	.dword	__assertfail
	.align		8
        /*0008*/ 	.dword	__unnamed_1
	.align		8
        /*0010*/ 	.dword	__unnamed_2
	.align		8
        /*0018*/ 	.dword	_ZN39_INTERNAL_d5d1c0a3_4_k_cu_3f49fcec_59474cuda3std3__45__cpo5beginE
	.align		8
        /*0020*/ 	.dword	_ZN39_INTERNAL_d5d1c0a3_4_k_cu_3f49fcec_59474cuda3std3__45__cpo3endE
	.align		8
        /*0028*/ 	.dword	_ZN39_INTERNAL_d5d1c0a3_4_k_cu_3f49fcec_59474cuda3std3__45__cpo6cbeginE
	.align		8
        /*0030*/ 	.dword	_ZN39_INTERNAL_d5d1c0a3_4_k_cu_3f49fcec_59474cuda3std3__45__cpo4cendE
	.align		8
        /*0038*/ 	.dword	_ZN39_INTERNAL_d5d1c0a3_4_k_cu_3f49fcec_59474cuda3std3__441_GLOBAL__N__d5d1c0a3_4_k_cu_3f49fcec_59476ignoreE
	.align		8
        /*0040*/ 	.dword	_ZN39_INTERNAL_d5d1c0a3_4_k_cu_3f49fcec_59474cuda3std3__419piecewise_constructE
	.align		8
        /*0048*/ 	.dword	_ZN39_INTERNAL_d5d1c0a3_4_k_cu_3f49fcec_59474cuda3std3__48in_placeE
	.align		8
        /*0050*/ 	.dword	_ZN39_INTERNAL_d5d1c0a3_4_k_cu_3f49fcec_59474cuda3std6ranges3__45__cpo4swapE
	.align		8
        /*0058*/ 	.dword	_ZN39_INTERNAL_d5d1c0a3_4_k_cu_3f49fcec_59474cuda3std6ranges3__45__cpo9iter_moveE
	.align		8
        /*0060*/ 	.dword	_ZN39_INTERNAL_d5d1c0a3_4_k_cu_3f49fcec_59474cute7productE
	.align		8
        /*0068*/ 	.dword	_ZN39_INTERNAL_d5d1c0a3_4_k_cu_3f49fcec_59474cute1_E
	.align		8
        /*0070*/ 	.dword	$str$25
	.align		8
        /*0078*/ 	.dword	$str$26
	.align		8
        /*0080*/ 	.dword	$str$27
	.align		8
        /*0088*/ 	.dword	$str$28


//--------------------- .text._ZN7cutlass13device_kernelINS_4gemm6kernel13GemmUniversalIN4cute5tupleIJiiiiEEENS1_10collective13CollectiveMmaINS1_35MainloopSm100TmaUmmaWarpSpecializedILi4ELi2ELi4ENS5_IJNS4_1CILi1EEENSA_ILi2EEESB_EEEEENS5_IJNSA_ILi128EEENSA_ILi64EEESF_EEENS_6half_tENS5_IJlSB_lEEESI_SJ_NS4_8TiledMMAINS4_8MMA_AtomIJNS4_20SM100_MMA_F16BF16_SSISI_SI_fLi128ELi64ELNS4_4UMMA5MajorE0ELSO_0ELNSN_7ScaleInE0ELSP_0EEEEEENS4_6LayoutINS5_IJSB_SB_SB_EEENS5_IJNSA_ILi0EEESU_SU_EEEEENS5_IJNS4_10UnderscoreESX_SX_EEEEENS4_23SM90_TMA_LOAD_MULTICASTENS4_14ComposedLayoutINS4_7SwizzleILi3ELi4ELi3EEENS4_18smem_ptr_flag_bitsILi16EEENSS_INS5_IJNSA_ILi8EEESG_EEENS5_IJSG_SB_EEEEEEEvNS4_8identityENS4_13SM90_TMA_LOADES1A_vS1B_EENS_8epilogue10collective18CollectiveEpilogueINS1E_23Sm100TmaWarpSpecializedILi3ELi2ELi32ELb1ELb0EEEJSH_NS5_IJNSS_ISF_SB_EENSS_INSA_ILi32EEESB_EEEEESI_SJ_SI_SJ_NS1E_6fusion15FusionCallbacksIS1I_NS1N_17LinearCombinationISI_fSI_fLNS_15FloatRoundStyleE2EEESH_S1M_JEEENS4_5SM1004TMEM4LOAD26SM100_TMEM_LOAD_32dp32b32xES1C_NS11_INS12_ILi2ELi4ELi3EEES15_NSS_INS5_IJS16_S1K_EEENS5_IJS1K_SB_EEEEEEENS4_39AutoVectorizingCopyWithAssumedAlignmentILi128EEENS4_14SM90_TMA_STOREES21_S23_S23_EEEvvEEEEvNT_6ParamsE --------------------------
	.section	.text._ZN7cutlass13device_kernelINS_4gemm6kernel13GemmUniversalIN4cute5tupleIJiiiiEEENS1_10collective13CollectiveMmaINS1_35MainloopSm100TmaUmmaWarpSpecializedILi4ELi2ELi4ENS5_IJNS4_1CILi1EEENSA_ILi2EEESB_EEEEENS5_IJNSA_ILi128EEENSA_ILi64EEESF_EEENS_6half_tENS5_IJlSB_lEEESI_SJ_NS4_8TiledMMAINS4_8MMA_AtomIJNS4_20SM100_MMA_F16BF16_SSISI_SI_fLi128ELi64ELNS4_4UMMA5MajorE0ELSO_0ELNSN_7ScaleInE0ELSP_0EEEEEENS4_6LayoutINS5_IJSB_SB_SB_EEENS5_IJNSA_ILi0EEESU_SU_EEEEENS5_IJNS4_10UnderscoreESX_SX_EEEEENS4_23SM90_TMA_LOAD_MULTICASTENS4_14ComposedLayoutINS4_7SwizzleILi3ELi4ELi3EEENS4_18smem_ptr_flag_bitsILi16EEENSS_INS5_IJNSA_ILi8EEESG_EEENS5_IJSG_SB_EEEEEEEvNS4_8identityENS4_13SM90_TMA_LOADES1A_vS1B_EENS_8epilogue10collective18CollectiveEpilogueINS1E_23Sm100TmaWarpSpecializedILi3ELi2ELi32ELb1ELb0EEEJSH_NS5_IJNSS_ISF_SB_EENSS_INSA_ILi32EEESB_EEEEESI_SJ_SI_SJ_NS1E_6fusion15FusionCallbacksIS1I_NS1N_17LinearCombinationISI_fSI_fLNS_15FloatRoundStyleE2EEESH_S1M_JEEENS4_5SM1004TMEM4LOAD26SM100_TMEM_LOAD_32dp32b32xES1C_NS11_INS12_ILi2ELi4ELi3EEES15_NSS_INS5_IJS16_S1K_EEENS5_IJS1K_SB_EEEEEEENS4_39AutoVectorizingCopyWithAssumedAlignmentILi128EEENS4_14SM90_TMA_STOREES21_S23_S23_EEEvvEEEEvNT_6ParamsE,"ax",@progbits
	.align	128
.text._ZN7cutlass13device_kernelINS_4gemm6kernel13GemmUniversalIN4cute5tupleIJiiiiEEENS1_10collective13CollectiveMmaINS1_35MainloopSm100TmaUmmaWarpSpecializedILi4ELi2ELi4ENS5_IJNS4_1CILi1EEENSA_ILi2EEESB_EEEEENS5_IJNSA_ILi128EEENSA_ILi64EEESF_EEENS_6half_tENS5_IJlSB_lEEESI_SJ_NS4_8TiledMMAINS4_8MMA_AtomIJNS4_20SM100_MMA_F16BF16_SSISI_SI_fLi128ELi64ELNS4_4UMMA5MajorE0ELSO_0ELNSN_7ScaleInE0ELSP_0EEEEEENS4_6LayoutINS5_IJSB_SB_SB_EEENS5_IJNSA_ILi0EEESU_SU_EEEEENS5_IJNS4_10UnderscoreESX_SX_EEEEENS4_23SM90_TMA_LOAD_MULTICASTENS4_14ComposedLayoutINS4_7SwizzleILi3ELi4ELi3EEENS4_18smem_ptr_flag_bitsILi16EEENSS_INS5_IJNSA_ILi8EEESG_EEENS5_IJSG_SB_EEEEEEEvNS4_8identityENS4_13SM90_TMA_LOADES1A_vS1B_EENS_8epilogue10collective18CollectiveEpilogueINS1E_23Sm100TmaWarpSpecializedILi3ELi2ELi32ELb1ELb0EEEJSH_NS5_IJNSS_ISF_SB_EENSS_INSA_ILi32EEESB_EEEEESI_SJ_SI_SJ_NS1E_6fusion15FusionCallbacksIS1I_NS1N_17LinearCombinationISI_fSI_fLNS_15FloatRoundStyleE2EEESH_S1M_JEEENS4_5SM1004TMEM4LOAD26SM100_TMEM_LOAD_32dp32b32xES1C_NS11_INS12_ILi2ELi4ELi3EEES15_NSS_INS5_IJS16_S1K_EEENS5_IJS1K_SB_EEEEEEENS4_39AutoVectorizingCopyWithAssumedAlignmentILi128EEENS4_14SM90_TMA_STOREES21_S23_S23_EEEvvEEEEvNT_6ParamsE:
        .type           _ZN7cutlass13device_kernelINS_4gemm6kernel13GemmUniversalIN4cute5tupleIJiiiiEEENS1_10collective13CollectiveMmaINS1_35MainloopSm100TmaUmmaWarpSpecializedILi4ELi2ELi4ENS5_IJNS4_1CILi1EEENSA_ILi2EEESB_EEEEENS5_IJNSA_ILi128EEENSA_ILi64EEESF_EEENS_6half_tENS5_IJlSB_lEEESI_SJ_NS4_8TiledMMAINS4_8MMA_AtomIJNS4_20SM100_MMA_F16BF16_SSISI_SI_fLi128ELi64ELNS4_4UMMA5MajorE0ELSO_0ELNSN_7ScaleInE0ELSP_0EEEEEENS4_6LayoutINS5_IJSB_SB_SB_EEENS5_IJNSA_ILi0EEESU_SU_EEEEENS5_IJNS4_10UnderscoreESX_SX_EEEEENS4_23SM90_TMA_LOAD_MULTICASTENS4_14ComposedLayoutINS4_7SwizzleILi3ELi4ELi3EEENS4_18smem_ptr_flag_bitsILi16EEENSS_INS5_IJNSA_ILi8EEESG_EEENS5_IJSG_SB_EEEEEEEvNS4_8identityENS4_13SM90_TMA_LOADES1A_vS1B_EENS_8epilogue10collective18CollectiveEpilogueINS1E_23Sm100TmaWarpSpecializedILi3ELi2ELi32ELb1ELb0EEEJSH_NS5_IJNSS_ISF_SB_EENSS_INSA_ILi32EEESB_EEEEESI_SJ_SI_SJ_NS1E_6fusion15FusionCallbacksIS1I_NS1N_17LinearCombinationISI_fSI_fLNS_15FloatRoundStyleE2EEESH_S1M_JEEENS4_5SM1004TMEM4LOAD26SM100_TMEM_LOAD_32dp32b32xES1C_NS11_INS12_ILi2ELi4ELi3EEES15_NSS_INS5_IJS16_S1K_EEENS5_IJS1K_SB_EEEEEEENS4_39AutoVectorizingCopyWithAssumedAlignmentILi128EEENS4_14SM90_TMA_STOREES21_S23_S23_EEEvvEEEEvNT_6ParamsE,@function
        .size           _ZN7cutlass13device_kernelINS_4gemm6kernel13GemmUniversalIN4cute5tupleIJiiiiEEENS1_10collective13CollectiveMmaINS1_35MainloopSm100TmaUmmaWarpSpecializedILi4ELi2ELi4ENS5_IJNS4_1CILi1EEENSA_ILi2EEESB_EEEEENS5_IJNSA_ILi128EEENSA_ILi64EEESF_EEENS_6half_tENS5_IJlSB_lEEESI_SJ_NS4_8TiledMMAINS4_8MMA_AtomIJNS4_20SM100_MMA_F16BF16_SSISI_SI_fLi128ELi64ELNS4_4UMMA5MajorE0ELSO_0ELNSN_7ScaleInE0ELSP_0EEEEEENS4_6LayoutINS5_IJSB_SB_SB_EEENS5_IJNSA_ILi0EEESU_SU_EEEEENS5_IJNS4_10UnderscoreESX_SX_EEEEENS4_23SM90_TMA_LOAD_MULTICASTENS4_14ComposedLayoutINS4_7SwizzleILi3ELi4ELi3EEENS4_18smem_ptr_flag_bitsILi16EEENSS_INS5_IJNSA_ILi8EEESG_EEENS5_IJSG_SB_EEEEEEEvNS4_8identityENS4_13SM90_TMA_LOADES1A_vS1B_EENS_8epilogue10collective18CollectiveEpilogueINS1E_23Sm100TmaWarpSpecializedILi3ELi2ELi32ELb1ELb0EEEJSH_NS5_IJNSS_ISF_SB_EENSS_INSA_ILi32EEESB_EEEEESI_SJ_SI_SJ_NS1E_6fusion15FusionCallbacksIS1I_NS1N_17LinearCombinationISI_fSI_fLNS_15FloatRoundStyleE2EEESH_S1M_JEEENS4_5SM1004TMEM4LOAD26SM100_TMEM_LOAD_32dp32b32xES1C_NS11_INS12_ILi2ELi4ELi3EEES15_NSS_INS5_IJS16_S1K_EEENS5_IJS1K_SB_EEEEEEENS4_39AutoVectorizingCopyWithAssumedAlignmentILi128EEENS4_14SM90_TMA_STOREES21_S23_S23_EEEvvEEEEvNT_6ParamsE,(.L_x_161 - _ZN7cutlass13device_kernelINS_4gemm6kernel13GemmUniversalIN4cute5tupleIJiiiiEEENS1_10collective13CollectiveMmaINS1_35MainloopSm100TmaUmmaWarpSpecializedILi4ELi2ELi4ENS5_IJNS4_1CILi1EEENSA_ILi2EEESB_EEEEENS5_IJNSA_ILi128EEENSA_ILi64EEESF_EEENS_6half_tENS5_IJlSB_lEEESI_SJ_NS4_8TiledMMAINS4_8MMA_AtomIJNS4_20SM100_MMA_F16BF16_SSISI_SI_fLi128ELi64ELNS4_4UMMA5MajorE0ELSO_0ELNSN_7ScaleInE0ELSP_0EEEEEENS4_6LayoutINS5_IJSB_SB_SB_EEENS5_IJNSA_ILi0EEESU_SU_EEEEENS5_IJNS4_10UnderscoreESX_SX_EEEEENS4_23SM90_TMA_LOAD_MULTICASTENS4_14ComposedLayoutINS4_7SwizzleILi3ELi4ELi3EEENS4_18smem_ptr_flag_bitsILi16EEENSS_INS5_IJNSA_ILi8EEESG_EEENS5_IJSG_SB_EEEEEEEvNS4_8identityENS4_13SM90_TMA_LOADES1A_vS1B_EENS_8epilogue10collective18CollectiveEpilogueINS1E_23Sm100TmaWarpSpecializedILi3ELi2ELi32ELb1ELb0EEEJSH_NS5_IJNSS_ISF_SB_EENSS_INSA_ILi32EEESB_EEEEESI_SJ_SI_SJ_NS1E_6fusion15FusionCallbacksIS1I_NS1N_17LinearCombinationISI_fSI_fLNS_15FloatRoundStyleE2EEESH_S1M_JEEENS4_5SM1004TMEM4LOAD26SM100_TMEM_LOAD_32dp32b32xES1C_NS11_INS12_ILi2ELi4ELi3EEES15_NSS_INS5_IJS16_S1K_EEENS5_IJS1K_SB_EEEEEEENS4_39AutoVectorizingCopyWithAssumedAlignmentILi128EEENS4_14SM90_TMA_STOREES21_S23_S23_EEEvvEEEEvNT_6ParamsE)
        .other          _ZN7cutlass13device_kernelINS_4gemm6kernel13GemmUniversalIN4cute5tupleIJiiiiEEENS1_10collective13CollectiveMmaINS1_35MainloopSm100TmaUmmaWarpSpecializedILi4ELi2ELi4ENS5_IJNS4_1CILi1EEENSA_ILi2EEESB_EEEEENS5_IJNSA_ILi128EEENSA_ILi64EEESF_EEENS_6half_tENS5_IJlSB_lEEESI_SJ_NS4_8TiledMMAINS4_8MMA_AtomIJNS4_20SM100_MMA_F16BF16_SSISI_SI_fLi128ELi64ELNS4_4UMMA5MajorE0ELSO_0ELNSN_7ScaleInE0ELSP_0EEEEEENS4_6LayoutINS5_IJSB_SB_SB_EEENS5_IJNSA_ILi0EEESU_SU_EEEEENS5_IJNS4_10UnderscoreESX_SX_EEEEENS4_23SM90_TMA_LOAD_MULTICASTENS4_14ComposedLayoutINS4_7SwizzleILi3ELi4ELi3EEENS4_18smem_ptr_flag_bitsILi16EEENSS_INS5_IJNSA_ILi8EEESG_EEENS5_IJSG_SB_EEEEEEEvNS4_8identityENS4_13SM90_TMA_LOADES1A_vS1B_EENS_8epilogue10collective18CollectiveEpilogueINS1E_23Sm100TmaWarpSpecializedILi3ELi2ELi32ELb1ELb0EEEJSH_NS5_IJNSS_ISF_SB_EENSS_INSA_ILi32EEESB_EEEEESI_SJ_SI_SJ_NS1E_6fusion15FusionCallbacksIS1I_NS1N_17LinearCombinationISI_fSI_fLNS_15FloatRoundStyleE2EEESH_S1M_JEEENS4_5SM1004TMEM4LOAD26SM100_TMEM_LOAD_32dp32b32xES1C_NS11_INS12_ILi2ELi4ELi3EEES15_NSS_INS5_IJS16_S1K_EEENS5_IJS1K_SB_EEEEEEENS4_39AutoVectorizingCopyWithAssumedAlignmentILi128EEENS4_14SM90_TMA_STOREES21_S23_S23_EEEvvEEEEvNT_6ParamsE,@"STO_CUDA_ENTRY STV_DEFAULT"
_ZN7cutlass13device_kernelINS_4gemm6kernel13GemmUniversalIN4cute5tupleIJiiiiEEENS1_10collective13CollectiveMmaINS1_35MainloopSm100TmaUmmaWarpSpecializedILi4ELi2ELi4ENS5_IJNS4_1CILi1EEENSA_ILi2EEESB_EEEEENS5_IJNSA_ILi128EEENSA_ILi64EEESF_EEENS_6half_tENS5_IJlSB_lEEESI_SJ_NS4_8TiledMMAINS4_8MMA_AtomIJNS4_20SM100_MMA_F16BF16_SSISI_SI_fLi128ELi64ELNS4_4UMMA5MajorE0ELSO_0ELNSN_7ScaleInE0ELSP_0EEEEEENS4_6LayoutINS5_IJSB_SB_SB_EEENS5_IJNSA_ILi0EEESU_SU_EEEEENS5_IJNS4_10UnderscoreESX_SX_EEEEENS4_23SM90_TMA_LOAD_MULTICASTENS4_14ComposedLayoutINS4_7SwizzleILi3ELi4ELi3EEENS4_18smem_ptr_flag_bitsILi16EEENSS_INS5_IJNSA_ILi8EEESG_EEENS5_IJSG_SB_EEEEEEEvNS4_8identityENS4_13SM90_TMA_LOADES1A_vS1B_EENS_8epilogue10collective18CollectiveEpilogueINS1E_23Sm100TmaWarpSpecializedILi3ELi2ELi32ELb1ELb0EEEJSH_NS5_IJNSS_ISF_SB_EENSS_INSA_ILi32EEESB_EEEEESI_SJ_SI_SJ_NS1E_6fusion15FusionCallbacksIS1I_NS1N_17LinearCombinationISI_fSI_fLNS_15FloatRoundStyleE2EEESH_S1M_JEEENS4_5SM1004TMEM4LOAD26SM100_TMEM_LOAD_32dp32b32xES1C_NS11_INS12_ILi2ELi4ELi3EEES15_NSS_INS5_IJS16_S1K_EEENS5_IJS1K_SB_EEEEEEENS4_39AutoVectorizingCopyWithAssumedAlignmentILi128EEENS4_14SM90_TMA_STOREES21_S23_S23_EEEvvEEEEvNT_6ParamsE:
[----:B------:R-:W1:Y:S01]  /*0000*/  LDC R1, c[0x0][0x37c] ;  /* 0x0000df00ff017b82 */ /* 0x000e620000000800 */
[----:B------:R-:W2:Y:S01]  /*0010*/  S2R R91, SR_TID.X ;  /* 0x00000000005b7919 */ /* 0x000ea20000002100 */
[----:B------:R-:W3:Y:S01]  /*0020*/  LDCU.64 UR8, c[0x0][0x890] ;  /* 0x00011200ff0877ac */ /* 0x000ee20008000a00 */
[----:B------:R-:W-:Y:S02]  /*0030*/  PRMT R84, RZ, 0x7610, R84 ;  /* 0x00007610ff547816 */ /* 0x000fe40000000054 */
[----:B------:R-:W-:Y:S01]  /*0040*/  ELECT P3, URZ, PT ;  /* 0x0000000000ff782f */ /* 0x000fe20003860000 */
[----:B---3--:R-:W-:-:S04]  /*0050*/  UISETP.NE.U32.AND UP0, UPT, UR8, URZ, UPT ;  /* 0x000000ff0800728c */ /* 0x008fc8000bf05070 */
[----:B------:R-:W-:Y:S01]  /*0060*/  UISETP.NE.AND.EX UP0, UPT, UR9, URZ, UPT, UP0 ;  /* 0x000000ff0900728c */ /* 0x000fe2000bf05300 */
[----:B--2---:R-:W-:-:S05]  /*0070*/  SHF.R.U32.HI R85, RZ, 0x5, R91 ;  /* 0x00000005ff557819 */ /* 0x004fca000001165b */
[----:B------:R-:W2:Y:S02]  /*0080*/  SHFL.IDX PT, R0, R85, RZ, 0x1f ;  /* 0x00001fff55007589 */ /* 0x000ea400000e0000 */
[----:B--2---:R-:W-:Y:S01]  /*0090*/  R2UR UR22, R0 ;  /* 0x00000000001672ca */ /* 0x004fe200000e0000 */
[----:B-1----:R-:W-:-:S14]  /*00a0*/  BRA.U UP0, `(.L_x_0) ;  /* 0x0000000100307547 */ /* 0x002fdc000b800000 */
[----:B------:R-:W1:Y:S02]  /*00b0*/  LDCU.64 UR4, c[0x0][0x888] ;  /* 0x00011100ff0477ac */ /* 0x000e640008000a00 */
[----:B-1----:R-:W-:-:S04]  /*00c0*/  UISETP.NE.U32.AND UP0, UPT, UR4, URZ, UPT ;  /* 0x000000ff0400728c */ /* 0x002fc8000bf05070 */
[----:B------:R-:W-:-:S09]  /*00d0*/  UISETP.NE.AND.EX UP0, UPT, UR5, URZ, UPT, UP0 ;  /* 0x000000ff0500728c */ /* 0x000fd2000bf05300 */
[----:B------:R-:W-:Y:S05]  /*00e0*/  BRA.U !UP0, `(.L_x_1) ;  /* 0x0000000108147547 */ /* 0x000fea000b800000 */
[----:B------:R-:W1:Y:S01]  /*00f0*/  LDC.64 R2, c[0x0][0x888] ;  /* 0x00022200ff027b82 */ /* 0x000e620000000a00 */
[----:B------:R-:W1:Y:S02]  /*0100*/  LDCU.64 UR4, c[0x0][0x358] ;  /* 0x00006b00ff0477ac */ /* 0x000e640008000a00 */
[----:B-1----:R1:W5:Y:S01]  /*0110*/  LDG.E R41, desc[UR4][R2.64] ;  /* 0x0000000402297981 */ /* 0x002362000c1e1900 */
[----:B------:R-:W-:Y:S01]  /*0120*/  HFMA2 R84, -RZ, RZ, 0, 5.9604644775390625e-08 ;  /* 0x00000001ff547431 */ /* 0x000fe200000001ff */
[----:B------:R-:W-:Y:S05]  /*0130*/  BRA `(.L_x_0) ;  /* 0x00000000000c7947 */ /* 0x000fea0003800000 */
.L_x_1:
[----:B------:R-:W1:Y:S01]  /*0140*/  LDCU UR4, c[0x0][0x880] ;  /* 0x00011000ff0477ac */ /* 0x000e620008000800 */
[----:B------:R-:W-:Y:S01]  /*0150*/  HFMA2 R84, -RZ, RZ, 0, 5.9604644775390625e-08 ;  /* 0x00000001ff547431 */ /* 0x000fe200000001ff */
[----:B-1----:R-:W-:-:S07]  /*0160*/  MOV R41, UR4 ;  /* 0x0000000400297c02 */ /* 0x002fce0008000f00 */
.L_x_0:
[----:B------:R-:W2:Y:S02]  /*0170*/  LDCU.64 UR4, c[0x0][0x8b0] ;  /* 0x00011600ff0477ac */ /* 0x000ea40008000a00 */
[----:B--2---:R-:W-:-:S04]  /*0180*/  UISETP.NE.U32.AND UP0, UPT, UR4, URZ, UPT ;  /* 0x000000ff0400728c */ /* 0x004fc8000bf05070 */
[----:B------:R-:W-:-:S09]  /*0190*/  UISETP.NE.AND.EX UP0, UPT, UR5, URZ, UPT, UP0 ;  /* 0x000000ff0500728c */ /* 0x000fd2000bf05300 */
[----:B------:R-:W-:Y:S05]  /*01a0*/  BRA.U UP0, `(.L_x_2) ;  /* 0x0000000100287547 */ /* 0x000fea000b800000 */
[----:B------:R-:W2:Y:S02]  /*01b0*/  LDCU.64 UR4, c[0x0][0x8a8] ;  /* 0x00011500ff0477ac */ /* 0x000ea40008000a00 */
[----:B--2---:R-:W-:-:S04]  /*01c0*/  UISETP.NE.U32.AND UP0, UPT, UR4, URZ, UPT ;  /* 0x000000ff0400728c */ /* 0x004fc8000bf05070 */
[----:B------:R-:W-:-:S09]  /*01d0*/  UISETP.NE.AND.EX UP0, UPT, UR5, URZ, UPT, UP0 ;  /* 0x000000ff0500728c */ /* 0x000fd2000bf05300 */
[----:B------:R-:W-:Y:S05]  /*01e0*/  BRA.U !UP0, `(.L_x_3) ;  /* 0x0000000108107547 */ /* 0x000fea000b800000 */
[----:B------:R-:W2:Y:S01]  /*01f0*/  LDC.64 R38, c[0x0][0x8a8] ;  /* 0x00022a00ff267b82 */ /* 0x000ea20000000a00 */
[----:B------:R-:W2:Y:S02]  /*0200*/  LDCU.64 UR4, c[0x0][0x358] ;  /* 0x00006b00ff0477ac */ /* 0x000ea40008000a00 */
[----:B--2---:R2:W5:Y:S01]  /*0210*/  LDG.E R38, desc[UR4][R38.64] ;  /* 0x0000000426267981 */ /* 0x004562000c1e1900 */
[----:B------:R-:W-:Y:S05]  /*0220*/  BRA `(.L_x_2) ;  /* 0x0000000000087947 */ /* 0x000fea0003800000 */
.L_x_3:
[----:B------:R-:W2:Y:S02]  /*0230*/  LDCU UR4, c[0x0][0x8a0] ;  /* 0x00011400ff0477ac */ /* 0x000ea40008000800 */
[----:B--2---:R-:W-:Y:S02]  /*0240*/  MOV R38, UR4 ;  /* 0x0000000400267c02 */ /* 0x004fe40008000f00 */
.L_x_2:
[----:B------:R-:W-:Y:S01]  /*0250*/  IMAD.U32 R0, RZ, RZ, UR22 ;  /* 0x00000016ff007e24 */ /* 0x000fe2000f8e00ff */
[----:B------:R-:W-:Y:S04]  /*0260*/  BSSY.RECONVERGENT B0, `(.L_x_4) ;  /* 0x000000c000007945 */ /* 0x000fe80003800200 */
[C---:B------:R-:W-:Y:S02]  /*0270*/  ISETP.NE.OR P1, PT, R0.reuse, 0x1, !P3 ;  /* 0x000000010000780c */ /* 0x040fe40005f25670 */
[----:B------:R-:W-:-:S11]  /*0280*/  ISETP.NE.OR P0, PT, R0, 0x3, !P3 ;  /* 0x000000030000780c */ /* 0x000fd60005f05670 */
[----:B------:R-:W-:Y:S05]  /*0290*/  @P1 BRA `(.L_x_5) ;  /* 0x0000000000201947 */ /* 0x000fea0003800000 */
[----:B------:R-:W3:Y:S02]  /*02a0*/  LDCU.64 UR4, c[0x0][0x348] ;  /* 0x00006900ff0477ac */ /* 0x000ee40008000a00 */
[----:B---3--:R-:W-:Y:S02]  /*02b0*/  UIADD3 UR6, UP1, UPT, UR4, 0x80, URZ ;  /* 0x0000008004067890 */ /* 0x008fe4000ff3e0ff */
[----:B------:R-:W-:Y:S02]  /*02c0*/  UIADD3 UR4, UP0, UPT, UR4, 0x180, URZ ;  /* 0x0000018004047890 */ /* 0x000fe4000ff1e0ff */
[----:B------:R-:W-:Y:S02]  /*02d0*/  UIADD3.X UR7, UPT, UPT, URZ, UR5, URZ, UP1, !UPT ;  /* 0x00000005ff077290 */ /* 0x000fe40008ffe4ff */
[----:B------:R-:W-:-:S07]  /*02e0*/  UIADD3.X UR5, UPT, UPT, URZ, UR5, URZ, UP0, !UPT ;  /* 0x00000005ff057290 */ /* 0x000fce00087fe4ff */
[----:B------:R3:W-:Y:S02]  /*02f0*/  UTMACCTL.PF [UR6] ;  /* 0x00000000060079b9 */ /* 0x0007e40008040000 */
[----:B------:R3:W-:Y:S02]  /*0300*/  UTMACCTL.PF [UR4] ;  /* 0x00000000040079b9 */ /* 0x0007e40008040000 */
[----:B---3--:R-:W-:Y:S01]  /*0310*/  NOP ;  /* 0x0000000000007918 */ /* 0x008fe20000000000 */
.L_x_5:
[----:B------:R-:W-:Y:S05]  /*0320*/  BSYNC.RECONVERGENT B0 ;  /* 0x0000000000007941 */ /* 0x000fea0003800200 */
.L_x_4:
[----:B------:R-:W-:Y:S04]  /*0330*/  BSSY.RECONVERGENT B0, `(.L_x_6) ;  /* 0x000000a000007945 */ /* 0x000fe80003800200 */
        /* <DEDUP_REMOVED lines=9> */
.L_x_7:
[----:B------:R-:W-:Y:S05]  /*03d0*/  BSYNC.RECONVERGENT B0 ;  /* 0x0000000000007941 */ /* 0x000fea0003800200 */
.L_x_6:
[----:B------:R-:W3:Y:S01]  /*03e0*/  LDCU.64 UR4, c[0x0][0x888] ;  /* 0x00011100ff0477ac */ /* 0x000ee20008000a00 */
[----:B------:R-:W-:Y:S02]  /*03f0*/  UISETP.EQ.U32.AND UP1, UPT, UR8, URZ, UPT ;  /* 0x000000ff0800728c */ /* 0x000fe4000bf22070 */
[----:B------:R-:W-:Y:S02]  /*0400*/  UPLOP3.LUT UP3, UPT, UPT, UPT, UPT, 0x80, 0x8 ;  /* 0x000000000008789c */ /* 0x000fe40003f6f070 */
[----:B---3--:R-:W-:-:S04]  /*0410*/  UISETP.NE.U32.AND UP0, UPT, UR4, URZ, UPT ;  /* 0x000000ff0400728c */ /* 0x008fc8000bf05070 */
[----:B------:R-:W-:-:S04]  /*0420*/  UISETP.NE.AND.EX UP0, UPT, UR5, URZ, UPT, UP0 ;  /* 0x000000ff0500728c */ /* 0x000fc8000bf05300 */
[----:B------:R-:W-:-:S04]  /*0430*/  UISETP.EQ.OR.EX UP2, UPT, UR9, URZ, !UP0, UP1 ;  /* 0x000000ff0900728c */ /* 0x000fc8000c742710 */
[----:B------:R-:W-:-:S06]  /*0440*/  UP2UR UR4, UPR, URZ, 0x4 ;  /* 0x00000004ff047883 */ /* 0x000fcc0008000000 */
[----:B------:R-:W-:Y:S01]  /*0450*/  MOV R88, UR4 ;  /* 0x0000000400587c02 */ /* 0x000fe20008000f00 */
[----:B------:R-:W-:Y:S06]  /*0460*/  BRA.U !UP2, `(.L_x_8) ;  /* 0x000000010a207547 */ /* 0x000fec000b800000 */
[----:B------:R-:W-:Y:S01]  /*0470*/  UISETP.NE.U32.AND UP1, UPT, UR8, URZ, UPT ;  /* 0x000000ff0800728c */ /* 0x000fe2000bf25070 */
[----:B-----5:R-:W-:Y:S01]  /*0480*/  FSETP.NEU.AND P0, PT, R41, RZ, PT ;  /* 0x000000ff2900720b */ /* 0x020fe20003f0d000 */
[----:B------:R-:W-:Y:S02]  /*0490*/  USEL UR4, URZ, 0xffffffff, UP0 ;  /* 0xffffffffff047887 */ /* 0x000fe40008000000 */
[----:B------:R-:W-:-:S10]  /*04a0*/  UISETP.NE.AND.EX UP1, UPT, UR9, URZ, UPT, UP1 ;  /* 0x000000ff0900728c */ /* 0x000fd4000bf25310 */
[----:B------:R-:W-:Y:S01]  /*04b0*/  VOTEU.ANY UP0, P0 ;  /* 0x0000000000ff7886 */ /* 0x000fe20000000100 */
[----:B------:R-:W-:-:S04]  /*04c0*/  @!UP1 USEL UR4, URZ, 0xffffffff, UP0 ;  /* 0xffffffffff049887 */ /* 0x000fc80008000000 */
[----:B------:R-:W-:-:S04]  /*04d0*/  ULOP3.LUT UR4, UR4, 0x1, URZ, 0xc0, !UPT ;  /* 0x0000000104047892 */ /* 0x000fc8000f8ec0ff */
[----:B------:R-:W-:-:S11]  /*04e0*/  UISETP.NE.U32.AND UP3, UPT, UR4, 0x1, UPT ;  /* 0x000000010400788c */ /* 0x000fd6000bf65070 */
.L_x_8:
[----:B-1----:R-:W1:Y:S01]  /*04f0*/  SHFL.IDX PT, R2, R85, RZ, 0x1f ;  /* 0x00001fff55027589 */ /* 0x002e6200000e0000 */
[----:B------:R-:W-:-:S04]  /*0500*/  UISETP.NE.AND UP0, UPT, UR22, 0x2, UPT ;  /* 0x000000021600788c */ /* 0x000fc8000bf05270 */
[----:B------:R-:W-:Y:S01]  /*0510*/  USEL UR37, URZ, 0x1, UP0 ;  /* 0x00000001ff257887 */ /* 0x000fe20008000000 */
[----:B-1----:R-:W-:-:S13]  /*0520*/  ISETP.NE.AND P0, PT, R2, RZ, PT ;  /* 0x000000ff0200720c */ /* 0x002fda0003f05270 */
[----:B------:R-:W-:Y:S05]  /*0530*/  @P0 BRA `(.L_x_9) ;  /* 0x0000000000580947 */ /* 0x000fea0003800000 */
[----:B------:R-:W1:Y:S01]  /*0540*/  S2UR UR4, SR_CgaCtaId ;  /* 0x00000000000479c3 */ /* 0x000e620000008800 */
[----:B------:R-:W-:Y:S01]  /*0550*/  UMOV UR5, 0x400 ;  /* 0x0000040000057882 */ /* 0x000fe20000000000 */
[----:B------:R-:W-:Y:S01]  /*0560*/  UMOV UR8, 0x1 ;  /* 0x0000000100087882 */ /* 0x000fe20000000000 */
[----:B------:R-:W-:Y:S01]  /*0570*/  UMOV UR6, 0x2 ;  /* 0x0000000200067882 */ /* 0x000fe20000000000 */
[----:B------:R-:W-:-:S04]  /*0580*/  UIADD3 UR8, UPT, UPT, -UR8, 0x100000, URZ ;  /* 0x0010000008087890 */ /* 0x000fc8000fffe1ff */
[----:B------:R-:W-:Y:S02]  /*0590*/  USHF.L.U32 UR9, UR8, 0xb, URZ ;  /* 0x0000000b08097899 */ /* 0x000fe400080006ff */
[----:B------:R-:W-:Y:S02]  /*05a0*/  USHF.L.U32 UR8, UR8, 0x1, URZ ;  /* 0x0000000108087899 */ /* 0x000fe400080006ff */
[----:B------:R-:W-:-:S04]  /*05b0*/  UIADD3 UR6, UPT, UPT, -UR6, 0x100000, URZ ;  /* 0x0010000006067890 */ /* 0x000fc8000fffe1ff */
[----:B------:R-:W-:Y:S02]  /*05c0*/  USHF.L.U32 UR7, UR6, 0xb, URZ ;  /* 0x0000000b06077899 */ /* 0x000fe400080006ff */
[----:B------:R-:W-:Y:S01]  /*05d0*/  USHF.L.U32 UR6, UR6, 0x1, URZ ;  /* 0x0000000106067899 */ /* 0x000fe200080006ff */
[----:B------:R-:W-:Y:S01]  /*05e0*/  ELECT P0, URZ, PT ;  /* 0x0000000000ff782f */ /* 0x000fe20003800000 */
[----:B-1----:R-:W-:Y:S01]  /*05f0*/  ULEA UR4, UR4, UR5, 0x18 ;  /* 0x0000000504047291 */ /* 0x002fe2000f8ec0ff */
[----:B------:R-:W1:Y:S11]  /*0600*/  FENCE.VIEW.ASYNC.S ;  /* 0x00000000000073c6 */ /* 0x000e760000000000 */
[----:B-1----:R1:W3:Y:S01]  /*0610*/  SYNCS.EXCH.64 URZ, [UR4], UR8 ;  /* 0x0000000804ff75b2 */ /* 0x0022e20008000100 */
[----:B------:R1:W4:Y:S01]  /*0620*/  SYNCS.EXCH.64 URZ, [UR4+0x20], UR6 ;  /* 0x0000200604ff75b2 */ /* 0x0003220008000100 */
[----:B------:R1:W1:Y:S01]  /*0630*/  SYNCS.EXCH.64 URZ, [UR4+0x8], UR8 ;  /* 0x0000080804ff75b2 */ /* 0x0002620008000100 */
[----:B------:R1:W1:Y:S01]  /*0640*/  SYNCS.EXCH.64 URZ, [UR4+0x28], UR6 ;  /* 0x0000280604ff75b2 */ /* 0x0002620008000100 */
[----:B------:R1:W1:Y:S01]  /*0650*/  SYNCS.EXCH.64 URZ, [UR4+0x10], UR8 ;  /* 0x0000100804ff75b2 */ /* 0x0002620008000100 */
[----:B------:R1:W1:Y:S01]  /*0660*/  SYNCS.EXCH.64 URZ, [UR4+0x30], UR6 ;  /* 0x0000300604ff75b2 */ /* 0x0002620008000100 */
[----:B------:R1:W1:Y:S01]  /*0670*/  SYNCS.EXCH.64 URZ, [UR4+0x18], UR8 ;  /* 0x0000180804ff75b2 */ /* 0x0002620008000100 */
[----:B------:R1:W1:Y:S01]  /*0680*/  SYNCS.EXCH.64 URZ, [UR4+0x38], UR6 ;  /* 0x0000380604ff75b2 */ /* 0x0002620008000100 */
[----:B------:R-:W-:Y:S01]  /*0690*/  NOP ;  /* 0x0000000000007918 */ /* 0x000fe20000000000 */
.L_x_9:
[----:B------:R-:W2:Y:S01]  /*06a0*/  SHFL.IDX PT, R2, R85, RZ, 0x1f ;  /* 0x00001fff55027589 */ /* 0x000ea200000e0000 */
[----:B------:R-:W-:Y:S01]  /*06b0*/  NOP ;  /* 0x0000000000007918 */ /* 0x000fe20000000000 */
[----:B--2---:R-:W-:-:S13]  /*06c0*/  ISETP.NE.AND P0, PT, R2, 0x1, PT ;  /* 0x000000010200780c */ /* 0x004fda0003f05270 */
[----:B------:R-:W-:Y:S05]  /*06d0*/  @P0 BRA `(.L_x_10) ;  /* 0x0000000000500947 */ /* 0x000fea0003800000 */
[----:B-1----:R-:W1:Y:S01]  /*06e0*/  S2UR UR4, SR_CgaCtaId ;  /* 0x00000000000479c3 */ /* 0x002e620000008800 */
        /* <DEDUP_REMOVED lines=12> */
[----:B-1----:R2:W1:Y:S01]  /*07b0*/  SYNCS.EXCH.64 URZ, [UR4+0x40], UR8 ;  /* 0x0000400804ff75b2 */ /* 0x0024620008000100 */
[----:B------:R2:W1:Y:S01]  /*07c0*/  SYNCS.EXCH.64 URZ, [UR4+0x58], UR6 ;  /* 0x0000580604ff75b2 */ /* 0x0004620008000100 */
[----:B------:R2:W1:Y:S01]  /*07d0*/  SYNCS.EXCH.64 URZ, [UR4+0x48], UR8 ;  /* 0x0000480804ff75b2 */ /* 0x0004620008000100 */
[----:B------:R2:W1:Y:S01]  /*07e0*/  SYNCS.EXCH.64 URZ, [UR4+0x60], UR6 ;  /* 0x0000600604ff75b2 */ /* 0x0004620008000100 */
[----:B------:R2:W1:Y:S01]  /*07f0*/  SYNCS.EXCH.64 URZ, [UR4+0x50], UR8 ;  /* 0x0000500804ff75b2 */ /* 0x0004620008000100 */
[----:B------:R2:W1:Y:S02]  /*0800*/  SYNCS.EXCH.64 URZ, [UR4+0x68], UR6 ;  /* 0x0000680604ff75b2 */ /* 0x0004640008000100 */
[----:B--2---:R-:W-:Y:S01]  /*0810*/  NOP ;  /* 0x0000000000007918 */ /* 0x004fe20000000000 */
.L_x_10:
[----:B------:R-:W2:Y:S01]  /*0820*/  SHFL.IDX PT, R2, R85, RZ, 0x1f ;  /* 0x00001fff55027589 */ /* 0x000ea200000e0000 */
[----:B------:R-:W-:Y:S01]  /*0830*/  NOP ;  /* 0x0000000000007918 */ /* 0x000fe20000000000 */
[----:B--2---:R-:W-:-:S13]  /*0840*/  ISETP.NE.AND P0, PT, R2, 0x3, PT ;  /* 0x000000030200780c */ /* 0x004fda0003f05270 */
[----:B------:R-:W-:Y:S05]  /*0850*/  @P0 BRA `(.L_x_11) ;  /* 0x0000000000300947 */ /* 0x000fea0003800000 */
[----:B-1----:R-:W1:Y:S01]  /*0860*/  S2UR UR6, SR_CgaCtaId ;  /* 0x00000000000679c3 */ /* 0x002e620000008800 */
[----:B------:R-:W-:Y:S01]  /*0870*/  UMOV UR4, 0x400 ;  /* 0x0000040000047882 */ /* 0x000fe20000000000 */
[----:B------:R-:W-:Y:S01]  /*0880*/  UMOV UR5, 0x20 ;  /* 0x0000002000057882 */ /* 0x000fe20000000000 */
[----:B------:R-:W-:Y:S01]  /*0890*/  ELECT P0, URZ, PT ;  /* 0x0000000000ff782f */ /* 0x000fe20003800000 */
[----:B-1----:R-:W-:Y:S02]  /*08a0*/  ULEA UR6, UR6, UR4, 0x18 ;  /* 0x0000000406067291 */ /* 0x002fe4000f8ec0ff */
[----:B------:R-:W-:-:S04]  /*08b0*/  UIADD3 UR4, UPT, UPT, -UR5, 0x100000, URZ ;  /* 0x0010000005047890 */ /* 0x000fc8000fffe1ff */
[----:B------:R-:W-:Y:S02]  /*08c0*/  USHF.L.U32 UR5, UR4, 0xb, URZ ;  /* 0x0000000b04057899 */ /* 0x000fe400080006ff */
[----:B------:R-:W-:Y:S01]  /*08d0*/  USHF.L.U32 UR4, UR4, 0x1, URZ ;  /* 0x0000000104047899 */ /* 0x000fe200080006ff */
[----:B------:R-:W1:Y:S11]  /*08e0*/  FENCE.VIEW.ASYNC.S ;  /* 0x00000000000073c6 */ /* 0x000e760000000000 */
[----:B-1----:R2:W1:Y:S01]  /*08f0*/  SYNCS.EXCH.64 URZ, [UR6+0x70], UR4 ;  /* 0x0000700406ff75b2 */ /* 0x0024620008000100 */
[----:B------:R2:W1:Y:S02]  /*0900*/  SYNCS.EXCH.64 URZ, [UR6+0x78], UR4 ;  /* 0x0000780406ff75b2 */ /* 0x0004640008000100 */
[----:B--2---:R-:W-:Y:S01]  /*0910*/  NOP ;  /* 0x0000000000007918 */ /* 0x004fe20000000000 */
.L_x_11:
[----:B------:R-:W2:Y:S01]  /*0920*/  SHFL.IDX PT, R2, R85, RZ, 0x1f ;  /* 0x00001fff55027589 */ /* 0x000ea200000e0000 */
[----:B------:R-:W-:Y:S01]  /*0930*/  NOP ;  /* 0x0000000000007918 */ /* 0x000fe20000000000 */
[----:B--2---:R-:W-:-:S13]  /*0940*/  ISETP.NE.AND P0, PT, R2, 0x4, PT ;  /* 0x000000040200780c */ /* 0x004fda0003f05270 */
[----:B------:R-:W-:Y:S05]  /*0950*/  @P0 BRA `(.L_x_12) ;  /* 0x00000000004c0947 */ /* 0x000fea0003800000 */
[----:B-1----:R-:W1:Y:S01]  /*0960*/  S2UR UR6, SR_CgaCtaId ;  /* 0x00000000000679c3 */ /* 0x002e620000008800 */
[----:B------:R-:W-:Y:S01]  /*0970*/  UMOV UR4, 0x1e0 ;  /* 0x000001e000047882 */ /* 0x000fe20000000000 */
[----:B------:R-:W-:Y:S01]  /*0980*/  UMOV UR5, 0x400 ;  /* 0x0000040000057882 */ /* 0x000fe20000000000 */
[----:B------:R-:W-:Y:S01]  /*0990*/  USEL UR4, UR4, 0x1a0, UP3 ;  /* 0x000001a004047887 */ /* 0x000fe20009800000 */
[----:B------:R-:W-:Y:S01]  /*09a0*/  UMOV UR8, 0x1 ;  /* 0x0000000100087882 */ /* 0x000fe20000000000 */
[----:B------:R-:W-:Y:S01]  /*09b0*/  ELECT P0, URZ, PT ;  /* 0x0000000000ff782f */ /* 0x000fe20003800000 */
[----:B------:R-:W-:-:S04]  /*09c0*/  UIADD3 UR8, UPT, UPT, -UR8, 0x100000, URZ ;  /* 0x0010000008087890 */ /* 0x000fc8000fffe1ff */
[----:B------:R-:W-:Y:S02]  /*09d0*/  USHF.L.U32 UR9, UR8, 0xb, URZ ;  /* 0x0000000b08097899 */ /* 0x000fe400080006ff */
[----:B------:R-:W-:Y:S02]  /*09e0*/  USHF.L.U32 UR8, UR8, 0x1, URZ ;  /* 0x0000000108087899 */ /* 0x000fe400080006ff */
[----:B-1----:R-:W-:Y:S02]  /*09f0*/  ULEA UR6, UR6, UR5, 0x18 ;  /* 0x0000000506067291 */ /* 0x002fe4000f8ec0ff */
[----:B------:R-:W-:-:S04]  /*0a00*/  UIADD3 UR4, UPT, UPT, -UR4, 0x100000, URZ ;  /* 0x0010000004047890 */ /* 0x000fc8000fffe1ff */
[----:B------:R-:W-:Y:S02]  /*0a10*/  USHF.L.U32 UR5, UR4, 0xb, URZ ;  /* 0x0000000b04057899 */ /* 0x000fe400080006ff */
[----:B------:R-:W-:Y:S01]  /*0a20*/  USHF.L.U32 UR4, UR4, 0x1, URZ ;  /* 0x0000000104047899 */ /* 0x000fe200080006ff */
[----:B------:R-:W1:Y:S03]  /*0a30*/  FENCE.VIEW.ASYNC.S ;  /* 0x00000000000073c6 */ /* 0x000e660000000000 */
[----:B-1----:R2:W1:Y:S08]  /*0a40*/  SYNCS.EXCH.64 URZ, [UR6+0x80], UR8 ;  /* 0x0000800806ff75b2 */ /* 0x0024700008000100 */
[----:B------:R2:W1:Y:S01]  /*0a50*/  SYNCS.EXCH.64 URZ, [UR6+0x90], UR4 ;  /* 0x0000900406ff75b2 */ /* 0x0004620008000100 */
[----:B------:R2:W1:Y:S01]  /*0a60*/  SYNCS.EXCH.64 URZ, [UR6+0x88], UR8 ;  /* 0x0000880806ff75b2 */ /* 0x0004620008000100 */
[----:B------:R2:W1:Y:S02]  /*0a70*/  SYNCS.EXCH.64 URZ, [UR6+0x98], UR4 ;  /* 0x0000980406ff75b2 */ /* 0x0004640008000100 */
[----:B--2---:R-:W-:Y:S01]  /*0a80*/  NOP ;  /* 0x0000000000007918 */ /* 0x004fe20000000000 */
.L_x_12:
        /* <DEDUP_REMOVED lines=22> */
[----:B------:R2:W1:Y:S01]  /*0bf0*/  SYNCS.EXCH.64 URZ, [UR4+0xd0], UR6 ;  /* 0x0000d00604ff75b2 */ /* 0x0004620008000100 */
[----:B------:R2:W1:Y:S01]  /*0c00*/  SYNCS.EXCH.64 URZ, [UR4+0xb8], UR8 ;  /* 0x0000b80804ff75b2 */ /* 0x0004620008000100 */
[----:B------:R2:W1:Y:S02]  /*0c10*/  SYNCS.EXCH.64 URZ, [UR4+0xd8], UR6 ;  /* 0x0000d80604ff75b2 */ /* 0x0004640008000100 */
[----:B--2---:R-:W-:Y:S01]  /*0c20*/  NOP ;  /* 0x0000000000007918 */ /* 0x004fe20000000000 */
.L_x_13:
[----:B------:R-:W2:Y:S01]  /*0c30*/  SHFL.IDX PT, R2, R85, RZ, 0x1f ;  /* 0x00001fff55027589 */ /* 0x000ea200000e0000 */
[----:B------:R-:W1:Y:S01]  /*0c40*/  S2UR UR54, SR_CgaCtaId ;  /* 0x00000000003679c3 */ /* 0x000e620000008800 */
[----:B------:R-:W-:Y:S01]  /*0c50*/  NOP ;  /* 0x0000000000007918 */ /* 0x000fe20000000000 */
[----:B--2---:R-:W-:-:S13]  /*0c60*/  ISETP.NE.AND P0, PT, R2, 0x3, PT ;  /* 0x000000030200780c */ /* 0x004fda0003f05270 */
[----:B-1----:R-:W-:Y:S05]  /*0c70*/  @P0 BRA `(.L_x_14) ;  /* 0x0000000000340947 */ /* 0x002fea0003800000 */
[----:B------:R-:W-:Y:S01]  /*0c80*/  UMOV UR4, 0x400 ;  /* 0x0000040000047882 */ /* 0x000fe20000000000 */
[----:B------:R-:W-:Y:S01]  /*0c90*/  UMOV UR6, 0x20 ;  /* 0x0000002000067882 */ /* 0x000fe20000000000 */
[----:B------:R-:W-:Y:S02]  /*0ca0*/  ULEA UR4, UR54, UR4, 0x18 ;  /* 0x0000000436047291 */ /* 0x000fe4000f8ec0ff */
[----:B------:R-:W-:-:S04]  /*0cb0*/  UIADD3 UR6, UPT, UPT, -UR6, 0x100000, URZ ;  /* 0x0010000006067890 */ /* 0x000fc8000fffe1ff */
[----:B------:R-:W-:Y:S02]  /*0cc0*/  USHF.L.U32 UR7, UR6, 0xb, URZ ;  /* 0x0000000b06077899 */ /* 0x000fe400080006ff */
[----:B------:R-:W-:Y:S01]  /*0cd0*/  USHF.L.U32 UR6, UR6, 0x1, URZ ;  /* 0x0000000106067899 */ /* 0x000fe200080006ff */
[----:B------:R-:W-:Y:S01]  /*0ce0*/  ELECT P0, URZ, PT ;  /* 0x0000000000ff782f */ /* 0x000fe20003800000 */
[----:B------:R-:W1:Y:S10]  /*0cf0*/  FENCE.VIEW.ASYNC.S ;  /* 0x00000000000073c6 */ /* 0x000e740000000000 */
[----:B-1----:R1:W2:Y:S01]  /*0d00*/  SYNCS.EXCH.64 URZ, [UR4+0xe0], UR6 ;  /* 0x0000e00604ff75b2 */ /* 0x0022a20008000100 */
[----:B------:R1:W1:Y:S01]  /*0d10*/  SYNCS.EXCH.64 URZ, [UR4+0xf0], UR6 ;  /* 0x0000f00604ff75b2 */ /* 0x0002620008000100 */
[----:B------:R1:W1:Y:S01]  /*0d20*/  SYNCS.EXCH.64 URZ, [UR4+0xe8], UR6 ;  /* 0x0000e80604ff75b2 */ /* 0x0002620008000100 */
[----:B------:R1:W1:Y:S01]  /*0d30*/  SYNCS.EXCH.64 URZ, [UR4+0xf8], UR6 ;  /* 0x0000f80604ff75b2 */ /* 0x0002620008000100 */
[----:B------:R-:W-:Y:S01]  /*0d40*/  NOP ;  /* 0x0000000000007918 */ /* 0x000fe20000000000 */
.L_x_14:
[----:B-1----:R-:W1:Y:S01]  /*0d50*/  LDCU UR4, c[0x0][0x36c] ;  /* 0x00006d80ff0477ac */ /* 0x002e620008000800 */
[----:B------:R-:W-:Y:S01]  /*0d60*/  ISETP.NE.OR P3, PT, R0, 0x2, !P3 ;  /* 0x000000020000780c */ /* 0x000fe20005f65670 */
[----:B------:R-:W-:Y:S01]  /*0d70*/  NOP ;  /* 0x0000000000007918 */ /* 0x000fe20000000000 */
[----:B------:R-:W-:Y:S01]  /*0d80*/  LOP3.LUT R0, R91, 0x1f, RZ, 0xc0, !PT ;  /* 0x0000001f5b007812 */ /* 0x000fe200078ec0ff */
[----:B------:R-:W-:Y:S02]  /*0d90*/  UISETP.NE.AND UP4, UPT, UR22, URZ, UPT ;  /* 0x000000ff1600728c */ /* 0x000fe4000bf85270 */
[----:B-1----:R-:W-:-:S09]  /*0da0*/  UISETP.EQ.U32.AND UP5, UPT, UR4, 0x1, UPT ;  /* 0x000000010400788c */ /* 0x002fd2000bfa2070 */
[----:B------:R-:W-:Y:S05]  /*0db0*/  BRA.U !UP5, `(.L_x_15) ;  /* 0x000000010d087547 */ /* 0x000fea000b800000 */
[----:B--234-:R-:W-:Y:S01]  /*0dc0*/  UCGABAR_ARV ;  /* 0x00000000000079c7 */ /* 0x01cfe20008000000 */
[----:B------:R-:W-:Y:S05]  /*0dd0*/  BRA `(.L_x_16) ;  /* 0x0000000000047947 */ /* 0x000fea0003800000 */
.L_x_15:
[----:B--234-:R-:W-:Y:S01]  /*0de0*/  NOP ;  /* 0x0000000000007918 */ /* 0x01cfe20000000000 */
.L_x_16:
[----:B------:R-:W1:Y:S01]  /*0df0*/  S2UR UR7, SR_CTAID.X ;  /* 0x00000000000779c3 */ /* 0x000e620000002500 */
[----:B------:R-:W-:-:S05]  /*0e00*/  CS2R.32 R87, SR_CgaSize ;  /* 0x0000000000577805 */ /* 0x000fca0000008a00 */
[----:B------:R-:W-:-:S05]  /*0e10*/  IMAD R87, R87, -0xa0, RZ ;  /* 0xffffff6057577824 */ /* 0x000fca00078e02ff */
[----:B------:R-:W-:-:S14]  /*0e20*/  R2UR UR5, R87 ;  /* 0x00000000570572ca */ /* 0x000fdc00000e0000 */
[----:B------:R-:W2:Y:S01]  /*0e30*/  LDCU UR5, c[0x0][UR5+0x2b0] ;  /* 0x00005600050577ac */ /* 0x000ea20008000800 */
[----:B------:R-:W-:-:S05]  /*0e40*/  CS2R.32 R87, SR_CgaSize ;  /* 0x0000000000577805 */ /* 0x000fca0000008a00 */
[----:B------:R-:W-:-:S05]  /*0e50*/  IMAD R87, R87, -0xa0, RZ ;  /* 0xffffff6057577824 */ /* 0x000fca00078e02ff */
[----:B------:R-:W-:-:S14]  /*0e60*/  R2UR UR4, R87 ;  /* 0x00000000570472ca */ /* 0x000fdc00000e0000 */
[----:B------:R-:W3:Y:S01]  /*0e70*/  LDCU UR4, c[0x0][UR4+0x2b4] ;  /* 0x00005680040477ac */ /* 0x000ee20008000800 */
[----:B------:R-:W4:Y:S01]  /*0e80*/  S2UR UR8, SR_CTAID.Y ;  /* 0x00000000000879c3 */ /* 0x000f220000002600 */
[----:B------:R-:W-:-:S05]  /*0e90*/  CS2R.32 R87, SR_CgaSize ;  /* 0x0000000000577805 */ /* 0x000fca0000008a00 */
[----:B------:R-:W-:-:S05]  /*0ea0*/  IMAD R87, R87, -0xa0, RZ ;  /* 0xffffff6057577824 */ /* 0x000fca00078e02ff */
[----:B------:R-:W-:-:S14]  /*0eb0*/  R2UR UR9, R87 ;  /* 0x00000000570972ca */ /* 0x000fdc00000e0000 */
[----:B------:R-:W3:Y:S01]  /*0ec0*/  LDCU UR9, c[0x0][UR9+0x2a0] ;  /* 0x00005400090977ac */ /* 0x000ee20008000800 */
[----:B------:R-:W-:-:S05]  /*0ed0*/  CS2R.32 R87, SR_CgaSize ;  /* 0x0000000000577805 */ /* 0x000fca0000008a00 */
[----:B------:R-:W-:-:S05]  /*0ee0*/  IMAD R87, R87, -0xa0, RZ ;  /* 0xffffff6057577824 */ /* 0x000fca00078e02ff */
[----:B------:R-:W-:-:S14]  /*0ef0*/  R2UR UR10, R87 ;  /* 0x00000000570a72ca */ /* 0x000fdc00000e0000 */
[----:B------:R-:W3:Y:S01]  /*0f00*/  LDCU UR10, c[0x0][UR10+0x2a4] ;  /* 0x000054800a0a77ac */ /* 0x000ee20008000800 */
[----:B------:R-:W3:Y:S01]  /*0f10*/  S2UR UR36, SR_CTAID.Z ;  /* 0x00000000002479c3 */ /* 0x000ee20000002700 */
[----:B------:R-:W3:Y:S01]  /*0f20*/  LDCU UR23, c[0x0][0xb24] ;  /* 0x00016480ff1777ac */ /* 0x000ee20008000800 */
[----:B------:R-:W3:Y:S01]  /*0f30*/  LDCU UR42, c[0x0][0xb24] ;  /* 0x00016480ff2a77ac */ /* 0x000ee20008000800 */
[----:B-1----:R-:W-:Y:S01]  /*0f40*/  I2FP.F32.U32 R3, UR7 ;  /* 0x0000000700037c45 */ /* 0x002fe20008201000 */
[----:B------:R-:W1:Y:S04]  /*0f50*/  LDCU UR27, c[0x0][0xb30] ;  /* 0x00016600ff1b77ac */ /* 0x000e680008000800 */
[----:B--2---:R-:W-:Y:S01]  /*0f60*/  FMUL R3, R3, UR5 ;  /* 0x0000000503037c20 */ /* 0x004fe20008400000 */
[----:B------:R-:W-:Y:S01]  /*0f70*/  USHF.L.U32 UR29, UR54, 0xc, URZ ;  /* 0x0000000c361d7899 */ /* 0x000fe200080006ff */
[----:B----4-:R-:W-:Y:S01]  /*0f80*/  I2FP.F32.U32 R2, UR8 ;  /* 0x0000000800027c45 */ /* 0x010fe20008201000 */
[----:B------:R-:W-:Y:S01]  /*0f90*/  UMOV UR25, UR7 ;  /* 0x0000000700197c82 */ /* 0x000fe20008000000 */
[----:B------:R-:W-:-:S02]  /*0fa0*/  UMOV UR26, UR8 ;  /* 0x00000008001a7c82 */ /* 0x000fc40008000000 */
[----:B------:R-:W2:Y:S01]  /*0fb0*/  F2I.U32.TRUNC.NTZ R3, R3 ;  /* 0x0000000300037305 */ /* 0x000ea2000020f000 */
[----:B---3--:R-:W-:Y:S01]  /*0fc0*/  UISETP.GE.AND UP2, UPT, UR23, 0x1, UPT ;  /* 0x000000011700788c */ /* 0x008fe2000bf46270 */
[----:B------:R-:W-:-:S06]  /*0fd0*/  FMUL R2, R2, UR4 ;  /* 0x0000000402027c20 */ /* 0x000fcc0008400000 */
[----:B------:R-:W3:Y:S01]  /*0fe0*/  F2I.U32.TRUNC.NTZ R2, R2 ;  /* 0x0000000200027305 */ /* 0x000ee2000020f000 */
[----:B--2---:R-:W-:Y:S02]  /*0ff0*/  R2UR UR4, R3 ;  /* 0x00000000030472ca */ /* 0x004fe400000e0000 */
[----:B---3--:R-:W-:Y:S02]  /*1000*/  R2UR UR6, R2 ;  /* 0x00000000020672ca */ /* 0x008fe400000e0000 */
[----:B------:R-:W-:-:S09]  /*1010*/  PRMT R2, RZ, 0x7610, R2 ;  /* 0x00007610ff027816 */ /* 0x000fd20000000002 */
[----:B------:R-:W-:-:S04]  /*1020*/  UIADD3 UR5, UPT, UPT, -UR4, URZ, URZ ;  /* 0x000000ff04057290 */ /* 0x000fc8000fffe1ff */
[----:B------:R-:W-:Y:S02]  /*1030*/  UIMAD UR5, UR9, UR5, UR7 ;  /* 0x00000005090572a4 */ /* 0x000fe4000f8e0207 */
[----:B------:R-:W-:-:S04]  /*1040*/  UIADD3 UR4, UPT, UPT, -UR6, URZ, URZ ;  /* 0x000000ff06047290 */ /* 0x000fc8000fffe1ff */
[----:B------:R-:W-:Y:S01]  /*1050*/  IMAD.U32 R87, RZ, RZ, UR5 ;  /* 0x00000005ff577e24 */ /* 0x000fe2000f8e00ff */
[----:B------:R-:W-:-:S06]  /*1060*/  UIMAD UR4, UR10, UR4, UR8 ;  /* 0x000000040a0472a4 */ /* 0x000fcc000f8e0208 */
[----:B------:R-:W-:Y:S01]  /*1070*/  IMAD.U32 R86, RZ, RZ, UR4 ;  /* 0x00000004ff567e24 */ /* 0x000fe2000f8e00ff */
[----:B-1----:R-:W-:Y:S06]  /*1080*/  BRA.U UP4, `(.L_x_17) ;  /* 0x00000001042c7547 */ /* 0x002fec000b800000 */
[----:B------:R-:W-:Y:S02]  /*1090*/  R2UR UR5, R86 ;  /* 0x00000000560572ca */ /* 0x000fe400000e0000 */
[----:B------:R-:W-:-:S11]  /*10a0*/  R2UR UR4, R87 ;  /* 0x00000000570472ca */ /* 0x000fd600000e0000 */
[----:B------:R-:W-:Y:S02]  /*10b0*/  UISETP.NE.AND UP0, UPT, UR5, URZ, UPT ;  /* 0x000000ff0500728c */ /* 0x000fe4000bf05270 */
[----:B------:R-:W-:Y:S02]  /*10c0*/  UISETP.NE.AND UP1, UPT, UR5, 0x1, UPT ;  /* 0x000000010500788c */ /* 0x000fe4000bf25270 */
[----:B------:R-:W-:-:S04]  /*10d0*/  UISETP.EQ.OR UP0, UPT, UR4, URZ, !UP0 ;  /* 0x000000ff0400728c */ /* 0x000fc8000c702670 */
[----:B------:R-:W-:Y:S02]  /*10e0*/  USEL UR5, URZ, 0x1, !UP0 ;  /* 0x00000001ff057887 */ /* 0x000fe4000c000000 */
[----:B------:R-:W-:Y:S02]  /*10f0*/  UISETP.NE.AND UP0, UPT, UR4, URZ, UPT ;  /* 0x000000ff0400728c */ /* 0x000fe4000bf05270 */
[----:B------:R-:W-:-:S04]  /*1100*/  USEL UR4, URZ, 0x2, UP1 ;  /* 0x00000002ff047887 */ /* 0x000fc80008800000 */
[----:B------:R-:W-:-:S04]  /*1110*/  USEL UR4, UR4, 0x2, UP0 ;  /* 0x0000000204047887 */ /* 0x000fc80008000000 */
[----:B------:R-:W-:-:S06]  /*1120*/  UIADD3 UR4, UPT, UPT, UR5, UR4, URZ ;  /* 0x0000000405047290 */ /* 0x000fcc000fffe0ff */
[----:B------:R-:W-:Y:S02]  /*1130*/  IMAD.U32 R2, RZ, RZ, UR4 ;  /* 0x00000004ff027e24 */ /* 0x000fe4000f8e00ff */
.L_x_17:
[----:B------:R-:W-:Y:S05]  /*1140*/  BRA.U !UP2, `(.L_x_18) ;  /* 0x000000010ad47547 */ /* 0x000fea000b800000 */
[----:B------:R-:W1:Y:S01]  /*1150*/  LDCU.128 UR12, c[0x0][0xb10] ;  /* 0x00016200ff0c77ac */ /* 0x000e620008000c00 */
[----:B------:R-:W2:Y:S01]  /*1160*/  LDCU UR6, c[0x0][0x370] ;  /* 0x00006e00ff0677ac */ /* 0x000ea20008000800 */
[----:B------:R-:W3:Y:S01]  /*1170*/  LDCU UR5, c[0x0][0x374] ;  /* 0x00006e80ff0577ac */ /* 0x000ee20008000800 */
[----:B------:R-:W4:Y:S01]  /*1180*/  LDCU UR24, c[0x0][0xb0c] ;  /* 0x00016180ff1877ac */ /* 0x000f220008000800 */
[----:B------:R-:W4:Y:S01]  /*1190*/  LDCU UR4, c[0x0][0xb20] ;  /* 0x00016400ff0477ac */ /* 0x000f220008000800 */
[----:B------:R-:W4:Y:S01]  /*11a0*/  LDCU.64 UR8, c[0x0][0xb28] ;  /* 0x00016500ff0877ac */ /* 0x000f220008000a00 */
[----:B-1----:R-:W-:Y:S02]  /*11b0*/  UISETP.NE.AND UP0, UPT, UR14, 0x1, UPT ;  /* 0x000000010e00788c */ /* 0x002fe4000bf05270 */
[----:B---3--:R-:W-:Y:S02]  /*11c0*/  UIMAD.WIDE.U32 UR10, UR5, UR15, URZ ;  /* 0x0000000f050a72a5 */ /* 0x008fe4000f8e00ff */
[----:B--2---:R-:W-:-:S02]  /*11d0*/  UIMAD.WIDE.U32 UR18, UR6, UR12, URZ ;  /* 0x0000000c061272a5 */ /* 0x004fc4000f8e00ff */
[----:B----4-:R-:W-:Y:S02]  /*11e0*/  UISETP.NE.AND UP1, UPT, UR24, 0x1, UPT ;  /* 0x000000011800788c */ /* 0x010fe4000bf25270 */
[----:B------:R-:W-:Y:S01]  /*11f0*/  UISETP.NE.AND UP2, UPT, UR23, 0x1, UPT ;  /* 0x000000011700788c */ /* 0x000fe2000bf45270 */
[----:B------:R-:W-:Y:S02]  /*1200*/  UMOV UR10, UR11 ;  /* 0x0000000b000a7c82 */ /* 0x000fe40008000000 */
[----:B------:R-:W-:Y:S01]  /*1210*/  UMOV UR18, UR19 ;  /* 0x0000001300127c82 */ /* 0x000fe20008000000 */
[----:B------:R-:W-:Y:S02]  /*1220*/  @UP0 USHF.R.U32.HI UR5, URZ, UR4, UR10 ;  /* 0x00000004ff050299 */ /* 0x000fe4000801160a */
[----:B------:R-:W-:Y:S02]  /*1230*/  UIMAD.WIDE.U32 UR20, UR26, UR15, URZ ;  /* 0x0000000f1a1472a5 */ /* 0x000fe4000f8e00ff */
[----:B------:R-:W-:-:S02]  /*1240*/  UIMAD.WIDE.U32 UR10, UR5, UR8, URZ ;  /* 0x00000008050a72a5 */ /* 0x000fc4000f8e00ff */
[----:B------:R-:W-:Y:S02]  /*1250*/  @UP1 USHF.R.U32.HI UR6, URZ, UR13, UR18 ;  /* 0x0000000dff061299 */ /* 0x000fe40008011612 */
[----:B------:R-:W-:Y:S02]  /*1260*/  UIMAD.WIDE.U32 UR16, UR25, UR12, URZ ;  /* 0x0000000c191072a5 */ /* 0x000fe4000f8e00ff */
[----:B------:R-:W-:Y:S01]  /*1270*/  UIMAD.WIDE.U32 UR18, UR6, UR8, URZ ;  /* 0x00000008061272a5 */ /* 0x000fe2000f8e00ff */
[----:B------:R-:W-:Y:S01]  /*1280*/  UMOV UR20, UR21 ;  /* 0x0000001500147c82 */ /* 0x000fe20008000000 */
[----:B------:R-:W-:Y:S01]  /*1290*/  UMOV UR10, UR11 ;  /* 0x0000000b000a7c82 */ /* 0x000fe20008000000 */
[----:B------:R-:W-:Y:S02]  /*12a0*/  USHF.R.U32.HI UR20, URZ, UR4, UR20 ;  /* 0x00000004ff147299 */ /* 0x000fe40008011614 */
[----:B------:R-:W-:Y:S02]  /*12b0*/  @UP2 USHF.R.U32.HI UR5, URZ, UR9, UR10 ;  /* 0x00000009ff052299 */ /* 0x000fe4000801160a */
[----:B------:R-:W-:Y:S01]  /*12c0*/  UMOV UR7, UR19 ;  /* 0x0000001300077c82 */ /* 0x000fe20008000000 */
[----:B------:R-:W-:Y:S01]  /*12d0*/  UMOV UR16, UR17 ;  /* 0x0000001100107c82 */ /* 0x000fe20008000000 */
[----:B------:R-:W-:-:S02]  /*12e0*/  @UP2 USHF.R.U32.HI UR6, URZ, UR9, UR7 ;  /* 0x00000009ff062299 */ /* 0x000fc40008011607 */
[----:B------:R-:W-:Y:S02]  /*12f0*/  USHF.R.U32.HI UR13, URZ, UR13, UR16 ;  /* 0x0000000dff0d7299 */ /* 0x000fe40008011610 */
[----:B------:R-:W-:Y:S02]  /*1300*/  USEL UR4, UR26, UR20, !UP0 ;  /* 0x000000141a047287 */ /* 0x000fe4000c000000 */
[----:B------:R-:W-:Y:S02]  /*1310*/  UIMAD UR7, UR5, UR23, URZ ;  /* 0x00000017050772a4 */ /* 0x000fe4000f8e02ff */
[----:B------:R-:W-:Y:S02]  /*1320*/  USEL UR5, UR25, UR13, !UP1 ;  /* 0x0000000d19057287 */ /* 0x000fe4000c800000 */
[----:B------:R-:W-:Y:S02]  /*1330*/  UIMAD UR12, UR6, UR23, URZ ;  /* 0x00000017060c72a4 */ /* 0x000fe4000f8e02ff */
[----:B------:R-:W-:-:S02]  /*1340*/  UISETP.GE.AND UP0, UPT, UR4, UR7, UPT ;  /* 0x000000070400728c */ /* 0x000fc4000bf06270 */
[----:B------:R-:W-:Y:S02]  /*1350*/  UIMAD.WIDE.U32 UR10, UR4, UR8, URZ ;  /* 0x00000008040a72a5 */ /* 0x000fe4000f8e00ff */
[----:B------:R-:W-:Y:S02]  /*1360*/  UISETP.GE.OR UP0, UPT, UR5, UR12, UP0 ;  /* 0x0000000c0500728c */ /* 0x000fe40008706670 */
[----:B------:R-:W-:Y:S02]  /*1370*/  UIMAD.WIDE.U32 UR12, UR5, UR8, URZ ;  /* 0x00000008050c72a5 */ /* 0x000fe4000f8e00ff */
[----:B------:R-:W-:Y:S01]  /*1380*/  UIADD3 UR10, UPT, UPT, -UR4, URZ, URZ ;  /* 0x000000ff040a7290 */ /* 0x000fe2000fffe1ff */
[----:B------:R-:W-:Y:S01]  /*1390*/  UMOV UR8, UR11 ;  /* 0x0000000b00087c82 */ /* 0x000fe20008000000 */
[----:B------:R-:W-:Y:S02]  /*13a0*/  UIADD3 UR11, UPT, UPT, -UR5, URZ, URZ ;  /* 0x000000ff050b7290 */ /* 0x000fe4000fffe1ff */
[----:B------:R-:W-:-:S03]  /*13b0*/  USHF.R.U32.HI UR8, URZ, UR9, UR8 ;  /* 0x00000009ff087299 */ /* 0x000fc60008011608 */
[----:B------:R-:W-:Y:S01]  /*13c0*/  @!UP0 UMOV UR7, UR13 ;  /* 0x0000000d00078c82 */ /* 0x000fe20008000000 */
[----:B------:R-:W-:Y:S02]  /*13d0*/  UIMAD UR26, UR14, UR10, UR26 ;  /* 0x0000000a0e1a72a4 */ /* 0x000fe4000f8e021a */
[----:B------:R-:W-:Y:S02]  /*13e0*/  USEL UR8, UR4, UR8, !UP2 ;  /* 0x0000000804087287 */ /* 0x000fe4000d000000 */
[----:B------:R-:W-:Y:S02]  /*13f0*/  @!UP0 USHF.R.U32.HI UR7, URZ, UR9, UR7 ;  /* 0x00000009ff078299 */ /* 0x000fe40008011607 */
[----:B------:R-:W-:Y:S02]  /*1400*/  UIADD3 UR9, UPT, UPT, -UR8, URZ, URZ ;  /* 0x000000ff08097290 */ /* 0x000fe4000fffe1ff */
[----:B------:R-:W-:Y:S02]  /*1410*/  @!UP0 USEL UR7, UR5, UR7, !UP2 ;  /* 0x0000000705078287 */ /* 0x000fe4000d000000 */
[----:B------:R-:W-:-:S02]  /*1420*/  UIMAD UR9, UR23, UR9, UR4 ;  /* 0x00000009170972a4 */ /* 0x000fc4000f8e0204 */
[----:B------:R-:W-:Y:S02]  /*1430*/  @!UP0 UIADD3 UR8, UPT, UPT, UR8, -UR7, URZ ;  /* 0x8000000708088290 */ /* 0x000fe4000fffe0ff */
[----:B------:R-:W-:Y:S02]  /*1440*/  @!UP0 UIMAD UR6, UR9, UR6, UR7 ;  /* 0x00000006090682a4 */ /* 0x000fe4000f8e0207 */
[----:B------:R-:W-:Y:S02]  /*1450*/  @!UP0 UIMAD UR4, UR8, UR23, UR5 ;  /* 0x00000017080482a4 */ /* 0x000fe4000f8e0205 */
[----:B------:R-:W-:Y:S02]  /*1460*/  UIMAD UR25, UR24, UR11, UR25 ;  /* 0x0000000b181972a4 */ /* 0x000fe4000f8e0219 */
[----:B------:R-:W-:Y:S01]  /*1470*/  UIMAD UR26, UR4, UR14, UR26 ;  /* 0x0000000e041a72a4 */ /* 0x000fe2000f8e021a */
[----:B------:R-:W-:Y:S02]  /*1480*/  @!UP0 UMOV UR5, UR6 ;  /* 0x0000000600058c82 */ /* 0x000fe40008000000 */
[----:B------:R-:W-:-:S12]  /*1490*/  UIMAD UR25, UR5, UR24, UR25 ;  /* 0x00000018051972a4 */ /* 0x000fd8000f8e0219 */
.L_x_18:
[----:B------:R-:W-:Y:S02]  /*14a0*/  UISETP.NE.AND UP1, UPT, UR27, 0x1, UPT ;  /* 0x000000011b00788c */ /* 0x000fe4000bf25270 */
[----:B------:R-:W-:Y:S02]  /*14b0*/  UISETP.NE.AND UP0, UPT, UR22, 0x2, UPT ;  /* 0x000000021600788c */ /* 0x000fe4000bf05270 */
[----:B------:R-:W-:-:S05]  /*14c0*/  ULOP3.LUT UR29, UR29, 0x1000, URZ, 0xc0, !UPT ;  /* 0x000010001d1d7892 */ /* 0x000fca000f8ec0ff */
[----:B------:R-:W-:Y:S07]  /*14d0*/  BRA.U UP1, `(.L_x_19) ;  /* 0x0000000101447547 */ /* 0x000fee000b800000 */
[----:B------:R-:W1:Y:S01]  /*14e0*/  LDCU.128 UR8, c[0x0][0xb10] ;  /* 0x00016200ff0877ac */ /* 0x000e620008000c00 */
[----:B------:R-:W2:Y:S01]  /*14f0*/  LDCU UR12, c[0x0][0xb0c] ;  /* 0x00016180ff0c77ac */ /* 0x000ea20008000800 */
[----:B------:R-:W3:Y:S01]  /*1500*/  LDCU UR13, c[0x0][0xb20] ;  /* 0x00016400ff0d77ac */ /* 0x000ee20008000800 */
[----:B-1----:R-:W-:Y:S02]  /*1510*/  UIMAD.WIDE.U32 UR6, UR25, UR8, URZ ;  /* 0x00000008190672a5 */ /* 0x002fe4000f8e00ff */
[----:B------:R-:W-:Y:S02]  /*1520*/  UIMAD.WIDE.U32 UR4, UR26, UR11, URZ ;  /* 0x0000000b1a0472a5 */ /* 0x000fe4000f8e00ff */
[----:B--2---:R-:W-:Y:S02]  /*1530*/  UISETP.NE.AND UP2, UPT, UR12, 0x1, UPT ;  /* 0x000000010c00788c */ /* 0x004fe4000bf45270 */
[----:B------:R-:W-:Y:S01]  /*1540*/  UISETP.NE.AND UP1, UPT, UR10, 0x1, UPT ;  /* 0x000000010a00788c */ /* 0x000fe2000bf25270 */
[----:B------:R-:W-:-:S02]  /*1550*/  UMOV UR6, UR7 ;  /* 0x0000000700067c82 */ /* 0x000fc40008000000 */
[----:B------:R-:W-:Y:S01]  /*1560*/  UMOV UR4, UR5 ;  /* 0x0000000500047c82 */ /* 0x000fe20008000000 */
[----:B------:R-:W-:Y:S02]  /*1570*/  USHF.R.U32.HI UR6, URZ, UR9, UR6 ;  /* 0x00000009ff067299 */ /* 0x000fe40008011606 */
[----:B---3--:R-:W-:Y:S02]  /*1580*/  USHF.R.U32.HI UR4, URZ, UR13, UR4 ;  /* 0x0000000dff047299 */ /* 0x008fe40008011604 */
[----:B------:R-:W-:Y:S02]  /*1590*/  USEL UR5, UR25, UR6, !UP2 ;  /* 0x0000000619057287 */ /* 0x000fe4000d000000 */
[----:B------:R-:W-:-:S04]  /*15a0*/  USEL UR4, UR26, UR4, !UP1 ;  /* 0x000000041a047287 */ /* 0x000fc8000c800000 */
[----:B------:R-:W-:Y:S02]  /*15b0*/  UIADD3 UR6, UPT, UPT, UR5, -UR4, URZ ;  /* 0x8000000405067290 */ /* 0x000fe4000fffe0ff */
[----:B------:R-:W-:Y:S02]  /*15c0*/  UIADD3 UR4, UPT, UPT, -UR5, UR4, URZ ;  /* 0x0000000405047290 */ /* 0x000fe4000fffe1ff */
[----:B------:R-:W-:Y:S02]  /*15d0*/  UIMAD UR26, UR6, UR10, UR26 ;  /* 0x0000000a061a72a4 */ /* 0x000fe4000f8e021a */
[----:B------:R-:W-:-:S12]  /*15e0*/  UIMAD UR25, UR4, UR12, UR25 ;  /* 0x0000000c041972a4 */ /* 0x000fd8000f8e0219 */
.L_x_19:
[----:B------:R-:W-:Y:S05]  /*15f0*/  BRA.U !UP5, `(.L_x_20) ;  /* 0x000000010d0c7547 */ /* 0x000fea000b800000 */
[----:B------:R-:W-:Y:S01]  /*1600*/  UCGABAR_WAIT ;  /* 0x0000000000007dc7 */ /* 0x000fe20008000000 */
[----:B------:R-:W-:Y:S01]  /*1610*/  CCTL.IVALL ;  /* 0x00000000ff00798f */ /* 0x000fe20002000000 */
[----:B------:R-:W-:Y:S05]  /*1620*/  BRA `(.L_x_21) ;  /* 0x0000000000047947 */ /* 0x000fea0003800000 */
.L_x_20:
[----:B------:R-:W-:Y:S06]  /*1630*/  BAR.SYNC.DEFER_BLOCKING 0x0 ;  /* 0x0000000000007b1d */ /* 0x000fec0000010000 */
.L_x_21:
[----:B------:R-:W-:Y:S05]  /*1640*/  BRA.U UP0, `(.L_x_22) ;  /* 0x00000015002c7547 */ /* 0x000fea000b800000 */
[----:B------:R-:W1:Y:S01]  /*1650*/  LDCU UR6, c[0x0][0x38c] ;  /* 0x00007180ff0677ac */ /* 0x000e620008000800 */
[----:B------:R-:W-:Y:S01]  /*1660*/  PLOP3.LUT P1, PT, PT, PT, UP3, 0x80, 0x8 ;  /* 0x000000000008781c */ /* 0x000fe20003f2f038 */
[----:B------:R-:W-:Y:S01]  /*1670*/  IMAD.MOV.U32 R12, RZ, RZ, 0x1 ;  /* 0x00000001ff0c7424 */ /* 0x000fe200078e00ff */
[----:B------:R-:W-:Y:S01]  /*1680*/  ISETP.EQ.OR P2, PT, R0, RZ, P3 ;  /* 0x000000ff0000720c */ /* 0x000fe20001f42670 */
[----:B------:R-:W-:Y:S01]  /*1690*/  UISETP.NE.AND UP1, UPT, UR22, URZ, UPT ;  /* 0x000000ff1600728c */ /* 0x000fe2000bf25270 */
[----:B------:R-:W-:Y:S02]  /*16a0*/  PLOP3.LUT P1, PT, P1, PT, PT, 0x8, 0x80 ;  /* 0x000000000080781c */ /* 0x000fe40000f2e170 */
[----:B------:R-:W-:Y:S01]  /*16b0*/  CS2R R10, SRZ ;  /* 0x00000000000a7805 */ /* 0x000fe2000001ff00 */
[----:B------:R-:W-:Y:S01]  /*16c0*/  IMAD.MOV.U32 R9, RZ, RZ, RZ ;  /* 0x000000ffff097224 */ /* 0x000fe200078e00ff */
[----:B------:R-:W2:Y:S01]  /*16d0*/  LDCU UR45, c[0x0][0x370] ;  /* 0x00006e00ff2d77ac */ /* 0x000ea20008000800 */
[----:B------:R-:W-:Y:S01]  /*16e0*/  IMAD.MOV.U32 R8, RZ, RZ, 0x1 ;  /* 0x00000001ff087424 */ /* 0x000fe200078e00ff */
[----:B------:R-:W3:Y:S01]  /*16f0*/  LDCU.64 UR40, c[0x0][0x348] ;  /* 0x00006900ff2877ac */ /* 0x000ee20008000a00 */
[----:B------:R-:W-:-:S02]  /*1700*/  USHF.R.U32.HI UR49, URZ, 0x6, UR29 ;  /* 0x00000006ff317899 */ /* 0x000fc4000801161d */
[----:B-1----:R-:W-:Y:S02]  /*1710*/  UIADD3 UR5, UPT, UPT, UR6, 0x7f, URZ ;  /* 0x0000007f06057890 */ /* 0x002fe4000fffe0ff */
[----:B------:R-:W-:Y:S02]  /*1720*/  UIADD3 UR50, UPT, UPT, UR6, 0xfe, URZ ;  /* 0x000000fe06327890 */ /* 0x000fe4000fffe0ff */
[----:B------:R-:W-:Y:S01]  /*1730*/  USHF.R.S32.HI UR4, URZ, 0x1f, UR5 ;  /* 0x0000001fff047899 */ /* 0x000fe20008011405 */
[----:B------:R-:W1:Y:S03]  /*1740*/  LDCU UR44, c[0x0][0x374] ;  /* 0x00006e80ff2c77ac */ /* 0x000e660008000800 */
[----:B------:R-:W-:Y:S02]  /*1750*/  ULEA.HI UR4, UR4, UR5, URZ, 0x7 ;  /* 0x0000000504047291 */ /* 0x000fe4000f8f38ff */
[----:B------:R-:W-:-:S02]  /*1760*/  USEL UR31, UR37, 0x2, UP1 ;  /* 0x00000002251f7887 */ /* 0x000fc40008800000 */
[----:B------:R-:W-:Y:S02]  /*1770*/  USHF.R.S32.HI UR47, URZ, 0x7, UR4 ;  /* 0x00000007ff2f7899 */ /* 0x000fe40008011404 */
[----:B------:R-:W-:Y:S02]  /*1780*/  UIADD3 UR4, UPT, UPT, UR6, -0x1, URZ ;  /* 0xffffffff06047890 */ /* 0x000fe4000fffe0ff */
[----:B------:R-:W-:Y:S02]  /*1790*/  UISETP.LT.U32.AND UP0, UPT, UR47, 0x4, UPT ;  /* 0x000000042f00788c */ /* 0x000fe4000bf01070 */
[----:B------:R-:W-:Y:S02]  /*17a0*/  UISETP.GE.U32.AND UP2, UPT, UR4, -0xff, UPT ;  /* 0xffffff010400788c */ /* 0x000fe4000bf46070 */
[----:B------:R-:W-:Y:S01]  /*17b0*/  USEL UR46, UR47, 0x4, UP0 ;  /* 0x000000042f2e7887 */ /* 0x000fe20008000000 */
[----:B------:R-:W-:-:S03]  /*17c0*/  UMOV UR23, URZ ;  /* 0x000000ff00177c82 */ /* 0x000fc60008000000 */
[----:B------:R-:W-:Y:S02]  /*17d0*/  UIADD3 UR30, UPT, UPT, UR46, -0x1, URZ ;  /* 0xffffffff2e1e7890 */ /* 0x000fe4000fffe0ff */
[----:B------:R-:W-:-:S03]  /*17e0*/  UIADD3 UR48, UPT, UPT, UR47, -UR46, URZ ;  /* 0x8000002e2f307290 */ /* 0x000fc6000fffe0ff */
[----:B------:R-:W-:-:S04]  /*17f0*/  @UP2 UIADD3 UR30, UPT, UPT, UR46, URZ, URZ ;  /* 0x000000ff2e1e2290 */ /* 0x000fc8000fffe0ff */
[----:B-123--:R-:W-:-:S12]  /*1800*/  UIADD3 UR30, UPT, UPT, UR30, 0x1, URZ ;  /* 0x000000011e1e7890 */ /* 0x00efd8000fffe0ff */
.L_x_42:
[----:B------:R-:W-:Y:S01]  /*1810*/  UISETP.NE.AND UP0, UPT, UR54, URZ, UPT ;  /* 0x000000ff3600728c */ /* 0x000fe2000bf05270 */
[----:B-1----:R-:W1:Y:S08]  /*1820*/  S2UR UR54, SR_CgaCtaId ;  /* 0x00000000003679c3 */ /* 0x002e700000008800 */
[----:B------:R-:W-:Y:S05]  /*1830*/  BRA.U UP0, `(.L_x_23) ;  /* 0x0000000100347547 */ /* 0x000fea000b800000 */
[----:B------:R-:W2:Y:S01]  /*1840*/  S2R R0, SR_CgaCtaId ;  /* 0x0000000000007919 */ /* 0x000ea20000008800 */
[----:B------:R-:W-:Y:S02]  /*1850*/  MOV R3, 0x400 ;  /* 0x0000040000037802 */ /* 0x000fe40000000f00 */
[----:B------:R-:W-:Y:S02]  /*1860*/  SHF.L.U32 R2, R8, 0x1f, RZ ;  /* 0x0000001f08027819 */ /* 0x000fe400000006ff */
[----:B--2---:R-:W-:-:S05]  /*1870*/  LEA R0, R0, R3, 0x18 ;  /* 0x0000000300007211 */ /* 0x004fca00078ec0ff */
[----:B------:R-:W-:-:S04]  /*1880*/  IMAD R3, R9, 0x8, R0 ;  /* 0x0000000809037824 */ /* 0x000fc800078e0200 */
[----:B------:R-:W2:Y:S02]  /*1890*/  SYNCS.PHASECHK.TRANS64.TRYWAIT P0, [R3+URZ+0xf0], R2 ;  /* 0x0000f002030075a7 */ /* 0x000ea400080011ff */
[----:B--2---:R-:W-:Y:S05]  /*18a0*/  @!P0 BRA `(.L_x_24) ;  /* 0x0000006400b48947 */ /* 0x004fea0003800000 */
.L_x_122:
[----:B------:R-:W-:Y:S01]  /*18b0*/  VIADD R9, R9, 0x1 ;  /* 0x0000000109097836 */ /* 0x000fe20000000000 */
[----:B------:R2:W-:Y:S04]  /*18c0*/  SYNCS.ARRIVE.TRANS64.A1T0 RZ, [R3+URZ+0xe0], RZ ;  /* 0x0000e0ff03ff79a7 */ /* 0x0005e800081000ff */
[----:B------:R-:W-:-:S04]  /*18d0*/  ISETP.NE.AND P0, PT, R9, 0x2, PT ;  /* 0x000000020900780c */ /* 0x000fc80003f05270 */
[----:B------:R-:W-:Y:S02]  /*18e0*/  SEL R9, R9, RZ, P0 ;  /* 0x000000ff09097207 */ /* 0x000fe40000000000 */
[----:B--2---:R-:W-:-:S04]  /*18f0*/  SEL R3, RZ, 0x1, P0 ;  /* 0x00000001ff037807 */ /* 0x004fc80000000000 */
[----:B------:R-:W-:-:S07]  /*1900*/  LOP3.LUT R8, R8, R3, RZ, 0x3c, !PT ;  /* 0x0000000308087212 */ /* 0x000fce00078e3cff */
.L_x_23:
[----:B------:R-:W-:Y:S01]  /*1910*/  UMOV UR21, 0x400 ;  /* 0x0000040000157882 */ /* 0x000fe20000000000 */
[----:B------:R-:W-:Y:S01]  /*1920*/  SHF.L.U32 R0, R12, 0x1f, RZ ;  /* 0x0000001f0c007819 */ /* 0x000fe200000006ff */
[----:B-1----:R-:W-:Y:S02]  /*1930*/  ULEA UR21, UR54, UR21, 0x18 ;  /* 0x0000001536157291 */ /* 0x002fe4000f8ec0ff */
[----:B------:R-:W-:Y:S02]  /*1940*/  UISETP.GE.U32.AND UP0, UPT, UR50, 0xff, UPT ;  /* 0x000000ff3200788c */ /* 0x000fe4000bf06070 */
[----:B------:R-:W-:Y:S02]  /*1950*/  ULEA UR4, UR23, UR21, 0x3 ;  /* 0x0000001517047291 */ /* 0x000fe4000f8e18ff */
[----:B------:R-:W-:Y:S02]  /*1960*/  USHF.L.U32 UR19, UR26, 0x6, URZ ;  /* 0x000000061a137899 */ /* 0x000fe400080006ff */
[----:B------:R-:W-:Y:S01]  /*1970*/  ULEA UR35, UR25, UR49, 0x7 ;  /* 0x0000003119237291 */ /* 0x000fe2000f8e38ff */
[----:B------:R-:W-:-:S04]  /*1980*/  UMOV UR13, URZ ;  /* 0x000000ff000d7c82 */ /* 0x000fc80008000000 */
[----:B------:R1:W2:Y:S01]  /*1990*/  SYNCS.PHASECHK.TRANS64.TRYWAIT P0, [UR4+0x20], R0 ;  /* 0x00002000ff0075a7 */ /* 0x0002a20008001104 */
[----:B------:R-:W-:Y:S06]  /*19a0*/  BRA.U !UP0, `(.L_x_25) ;  /* 0x0000000108f47547 */ /* 0x000fec000b800000 */
[----:B------:R-:W-:Y:S01]  /*19b0*/  UMOV UR22, URZ ;  /* 0x000000ff00167c82 */ /* 0x000fe20008000000 */
[----:B------:R-:W-:-:S05]  /*19c0*/  UMOV UR4, UR23 ;  /* 0x0000001700047c82 */ /* 0x000fca0008000000 */
.L_x_31:
[----:B------:R-:W-:Y:S01]  /*19d0*/  ULEA UR33, UR4, UR21, 0x3 ;  /* 0x0000001504217291 */ /* 0x000fe2000f8e18ff */
[----:B--2---:R-:W-:Y:S01]  /*19e0*/  @!P3 MOV R2, 0xc000 ;  /* 0x0000c0000002b802 */ /* 0x004fe20000000f00 */
[----:B--2-4-:R-:W-:Y:S10]  /*19f0*/  @P0 BRA `(.L_x_26) ;  /* 0x00000000000c0947 */ /* 0x014ff40003800000 */
[----:B------:R-:W-:-:S04]  /*1a00*/  SHF.L.U32 R3, R12, 0x1f, RZ ;  /* 0x0000001f0c037819 */ /* 0x000fc800000006ff */
[----:B------:R-:W2:Y:S02]  /*1a10*/  SYNCS.PHASECHK.TRANS64.TRYWAIT P0, [UR33+0x20], R3 ;  /* 0x00002003ff0075a7 */ /* 0x000ea40008001121 */
[----:B--2---:R-:W-:Y:S05]  /*1a20*/  @!P0 BRA `(.L_x_27) ;  /* 0x0000006400688947 */ /* 0x004fea0003800000 */
.L_x_26:
[----:B------:R2:W-:Y:S01]  /*1a30*/  @!P3 SYNCS.ARRIVE.TRANS64 RZ, [UR33], R2 ;  /* 0x00000002ffffb9a7 */ /* 0x0005e20008000021 */
[----:B------:R-:W-:-:S04]  /*1a40*/  ULOP3.LUT UR5, UR31, 0x2, URZ, 0xfc, !UPT ;  /* 0x000000021f057892 */ /* 0x000fc8000f8efcff */
[----:B------:R-:W-:-:S09]  /*1a50*/  UISETP.NE.AND UP0, UPT, UR5, 0x2, UPT ;  /* 0x000000020500788c */ /* 0x000fd2000bf05270 */
[----:B------:R-:W-:Y:S05]  /*1a60*/  BRA.U UP0, `(.L_x_28) ;  /* 0x0000000100047547 */ /* 0x000fea000b800000 */
[----:B------:R-:W-:Y:S05]  /*1a70*/  BPT.TRAP 0x1 ;  /* 0x000000040000795c */ /* 0x000fea0000300000 */
.L_x_28:
[----:B------:R-:W-:Y:S04]  /*1a80*/  BSSY.RECONVERGENT B0, `(.L_x_29) ;  /* 0x0000003000007945 */ /* 0x000fe80003800200 */
[----:B------:R-:W-:Y:S05]  /*1a90*/  @P2 BRA `(.L_x_30) ;  /* 0x0000000000042947 */ /* 0x000fea0003800000 */
[----:B------:R-:W-:Y:S05]  /*1aa0*/  BPT.TRAP 0x1 ;  /* 0x000000040000795c */ /* 0x000fea0000300000 */
.L_x_30:
[----:B------:R-:W-:Y:S05]  /*1ab0*/  BSYNC.RECONVERGENT B0 ;  /* 0x0000000000007941 */ /* 0x000fea0003800200 */
.L_x_29:
[----:B------:R-:W-:Y:S02]  /*1ac0*/  UIADD3 UR5, UPT, UPT, UR4, 0x1, URZ ;  /* 0x0000000104057890 */ /* 0x000fe4000fffe0ff */
[----:B------:R-:W-:Y:S02]  /*1ad0*/  USHF.L.U32 UR4, UR4, 0xe, URZ ;  /* 0x0000000e04047899 */ /* 0x000fe400080006ff */
[----:B------:R-:W-:Y:S02]  /*1ae0*/  UISETP.NE.AND UP0, UPT, UR5, 0x4, UPT ;  /* 0x000000040500788c */ /* 0x000fe4000bf05270 */
[----:B------:R-:W-:Y:S02]  /*1af0*/  ULOP3.LUT UR24, UR4, UR29, URZ, 0xfc, !UPT ;  /* 0x0000001d04187292 */ /* 0x000fe4000f8efcff */
[----:B------:R-:W-:Y:S02]  /*1b00*/  USEL UR6, URZ, 0x1, UP0 ;  /* 0x00000001ff067887 */ /* 0x000fe40008000000 */
[----:B------:R-:W-:-:S02]  /*1b10*/  USEL UR23, UR5, URZ, UP0 ;  /* 0x000000ff05177287 */ /* 0x000fc40008000000 */
[----:B------:R-:W-:Y:S02]  /*1b20*/  ULEA UR24, UR24, UR21, 0x1 ;  /* 0x0000001518187291 */ /* 0x000fe4000f8e08ff */
[----:B------:R-:W-:Y:S01]  /*1b30*/  LOP3.LUT R12, R12, UR6, RZ, 0x3c, !PT ;  /* 0x000000060c0c7c12 */ /* 0x000fe2000f8e3cff */
[----:B------:R-:W-:Y:S02]  /*1b40*/  UIADD3 UR6, UP1, UPT, UR40, 0x80, URZ ;  /* 0x0000008028067890 */ /* 0x000fe4000ff3e0ff */
[----:B------:R-:W-:Y:S01]  /*1b50*/  ULEA UR5, UR23, UR21, 0x3 ;  /* 0x0000001517057291 */ /* 0x000fe2000f8e18ff */
[----:B-1----:R-:W-:Y:S01]  /*1b60*/  SHF.L.U32 R0, R12, 0x1f, RZ ;  /* 0x0000001f0c007819 */ /* 0x002fe200000006ff */
[----:B------:R-:W-:Y:S02]  /*1b70*/  USHF.L.U32 UR34, UR22, 0x7, URZ ;  /* 0x0000000716227899 */ /* 0x000fe400080006ff */
[----:B------:R-:W-:Y:S02]  /*1b80*/  UIADD3 UR14, UP0, UPT, UR40, 0x180, URZ ;  /* 0x00000180280e7890 */ /* 0x000fe4000ff1e0ff */
[----:B------:R-:W-:-:S02]  /*1b90*/  UIADD3 UR4, UPT, UPT, UR21, UR4, URZ ;  /* 0x0000000415047290 */ /* 0x000fc4000fffe0ff */
[----:B------:R-:W-:Y:S01]  /*1ba0*/  UIADD3.X UR7, UPT, UPT, URZ, UR41, URZ, UP1, !UPT ;  /* 0x00000029ff077290 */ /* 0x000fe20008ffe4ff */
[----:B------:R3:W4:Y:S01]  /*1bb0*/  SYNCS.PHASECHK.TRANS64.TRYWAIT P0, [UR5+0x20], R0 ;  /* 0x00002000ff0075a7 */ /* 0x0007220008001105 */
[----:B------:R-:W-:Y:S02]  /*1bc0*/  UIADD3 UR32, UPT, UPT, UR24, 0x6400, URZ ;  /* 0x0000640018207890 */ /* 0x000fe4000fffe0ff */
[----:B------:R-:W-:Y:S02]  /*1bd0*/  UIADD3 UR26, UPT, UPT, UR34, 0x40, URZ ;  /* 0x00000040221a7890 */ /* 0x000fe4000fffe0ff */
[----:B------:R-:W-:Y:S02]  /*1be0*/  UIADD3 UR24, UPT, UPT, UR24, 0xa400, URZ ;  /* 0x0000a40018187890 */ /* 0x000fe4000fffe0ff */
[----:B------:R-:W-:Y:S02]  /*1bf0*/  UIADD3.X UR15, UPT, UPT, URZ, UR41, URZ, UP0, !UPT ;  /* 0x00000029ff0f7290 */ /* 0x000fe400087fe4ff */
[----:B------:R-:W-:-:S02]  /*1c00*/  UIADD3 UR16, UPT, UPT, UR4, 0x26400, URZ ;  /* 0x0002640004107890 */ /* 0x000fc4000fffe0ff */
[----:B------:R-:W-:Y:S01]  /*1c10*/  UIADD3 UR8, UPT, UPT, UR4, 0x28400, URZ ;  /* 0x0002840004087890 */ /* 0x000fe2000fffe0ff */
[----:B------:R-:W-:Y:S01]  /*1c20*/  UMOV UR5, 0x30000 ;  /* 0x0003000000057882 */ /* 0x000fe20000000000 */
[----:B------:R-:W-:Y:S01]  /*1c30*/  UMOV UR38, 0x0 ;  /* 0x0000000000267882 */ /* 0x000fe20000000000 */
[----:B------:R-:W-:Y:S01]  /*1c40*/  UMOV UR39, 0x10000000 ;  /* 0x1000000000277882 */ /* 0x000fe20000000000 */
[----:B------:R-:W-:Y:S01]  /*1c50*/  UMOV UR25, UR33 ;  /* 0x0000002100197c82 */ /* 0x000fe20008000000 */
[----:B------:R-:W-:Y:S01]  /*1c60*/  UMOV UR27, UR35 ;  /* 0x00000023001b7c82 */ /* 0x000fe20008000000 */
[----:B------:R-:W-:Y:S01]  /*1c70*/  UMOV UR28, UR36 ;  /* 0x00000024001c7c82 */ /* 0x000fe20008000000 */
[----:B------:R-:W-:Y:S01]  /*1c80*/  UMOV UR17, UR33 ;  /* 0x0000002100117c82 */ /* 0x000fe20008000000 */
[----:B------:R-:W-:Y:S01]  /*1c90*/  UMOV UR20, UR36 ;  /* 0x0000002400147c82 */ /* 0x000fe20008000000 */
[----:B------:R-:W-:Y:S01]  /*1ca0*/  UMOV UR18, UR34 ;  /* 0x0000002200127c82 */ /* 0x000fe20008000000 */
[----:B------:R3:W-:Y:S01]  /*1cb0*/  UTMALDG.3D.MULTICAST [UR32], [UR6], UR5, desc[UR38] ;  /* 0x00002620060073b4 */ /* 0x0007e20008011805 */
[----:B------:R-:W-:Y:S01]  /*1cc0*/  UMOV UR11, UR19 ;  /* 0x00000013000b7c82 */ /* 0x000fe20008000000 */
[----:B------:R-:W-:Y:S01]  /*1cd0*/  UMOV UR12, UR36 ;  /* 0x00000024000c7c82 */ /* 0x000fe20008000000 */
[----:B------:R-:W-:Y:S01]  /*1ce0*/  UMOV UR9, UR33 ;  /* 0x0000002100097c82 */ /* 0x000fe20008000000 */
[----:B------:R-:W-:Y:S01]  /*1cf0*/  UMOV UR10, UR26 ;  /* 0x0000001a000a7c82 */ /* 0x000fe20008000000 */
[----:B------:R-:W-:Y:S01]  /*1d00*/  UIADD3 UR22, UPT, UPT, UR22, 0x1, URZ ;  /* 0x0000000116167890 */ /* 0x000fe2000fffe0ff */
[----:B------:R-:W-:Y:S01]  /*1d10*/  UMOV UR13, UR30 ;  /* 0x0000001e000d7c82 */ /* 0x000fe20008000000 */
[----:B------:R3:W-:Y:S02]  /*1d20*/  UTMALDG.3D.MULTICAST [UR24], [UR6], UR5, desc[UR38] ;  /* 0x00002618060073b4 */ /* 0x0007e40008011805 */
[----:B------:R-:W-:Y:S01]  /*1d30*/  UISETP.NE.AND UP0, UPT, UR22, UR30, UPT ;  /* 0x0000001e1600728c */ /* 0x000fe2000bf05270 */
[----:B------:R-:W-:Y:S01]  /*1d40*/  UMOV UR4, UR23 ;  /* 0x0000001700047c82 */ /* 0x000fe20008000000 */
[----:B------:R3:W-:Y:S01]  /*1d50*/  UTMALDG.3D [UR16], [UR14], desc[UR38] ;  /* 0x000026100e0075b4 */ /* 0x0007e20008011000 */
[----:B------:R3:W-:Y:S06]  /*1d60*/  UTMALDG.3D [UR8], [UR14], desc[UR38] ;  /* 0x000026080e0075b4 */ /* 0x0007ec0008011000 */
[----:B---3--:R-:W-:Y:S05]  /*1d70*/  BRA.U UP0, `(.L_x_31) ;  /* 0xfffffffd00147547 */ /* 0x008fea000b83ffff */
.L_x_25:
[----:B------:R-:W-:Y:S01]  /*1d80*/  ULEA UR4, UR23, UR21, 0x3 ;  /* 0x0000001517047291 */ /* 0x000fe2000f8e18ff */
[----:B-1----:R-:W-:Y:S01]  /*1d90*/  SHF.L.U32 R0, R12, 0x1f, RZ ;  /* 0x0000001f0c007819 */ /* 0x002fe200000006ff */
[----:B------:R-:W-:Y:S01]  /*1da0*/  @!P1 SYNCS.ARRIVE.TRANS64.A1T0 RZ, [UR21+0x78], RZ ;  /* 0x000078ffffff99a7 */ /* 0x000fe20008100015 */
[----:B------:R-:W-:-:S06]  /*1db0*/  UISETP.GT.AND UP0, UPT, UR47, UR46, UPT ;  /* 0x0000002e2f00728c */ /* 0x000fcc000bf04270 */
[----:B--2-4-:R1:W2:Y:S03]  /*1dc0*/  SYNCS.PHASECHK.TRANS64.TRYWAIT P0, [UR4+0x20], R0 ;  /* 0x00002000ff0075a7 */ /* 0x0142a60008001104 */
[----:B------:R-:W-:Y:S05]  /*1dd0*/  BRA.U !UP0, `(.L_x_32) ;  /* 0x0000000108f07547 */ /* 0x000fea000b800000 */
[----:B------:R-:W-:Y:S01]  /*1de0*/  UIADD3 UR14, UPT, UPT, UR48, UR13, URZ ;  /* 0x0000000d300e7290 */ /* 0x000fe2000fffe0ff */
[----:B------:R-:W-:-:S11]  /*1df0*/  UMOV UR4, UR23 ;  /* 0x0000001700047c82 */ /* 0x000fd60008000000 */
.L_x_38:
[----:B------:R-:W-:Y:S01]  /*1e00*/  ULEA UR33, UR4, UR21, 0x3 ;  /* 0x0000001504217291 */ /* 0x000fe2000f8e18ff */
[----:B--2---:R-:W-:Y:S01]  /*1e10*/  @!P3 MOV R2, 0xc000 ;  /* 0x0000c0000002b802 */ /* 0x004fe20000000f00 */
[----:B--2-4-:R-:W-:Y:S10]  /*1e20*/  @P0 BRA `(.L_x_33) ;  /* 0x00000000000c0947 */ /* 0x014ff40003800000 */
[----:B------:R-:W-:-:S04]  /*1e30*/  SHF.L.U32 R3, R12, 0x1f, RZ ;  /* 0x0000001f0c037819 */ /* 0x000fc800000006ff */
[----:B------:R-:W2:Y:S02]  /*1e40*/  SYNCS.PHASECHK.TRANS64.TRYWAIT P0, [UR33+0x20], R3 ;  /* 0x00002003ff0075a7 */ /* 0x000ea40008001121 */
[----:B--2---:R-:W-:Y:S05]  /*1e50*/  @!P0 BRA `(.L_x_34) ;  /* 0x0000006000748947 */ /* 0x004fea0003800000 */
.L_x_33:
[----:B------:R2:W-:Y:S01]  /*1e60*/  @!P3 SYNCS.ARRIVE.TRANS64 RZ, [UR33], R2 ;  /* 0x00000002ffffb9a7 */ /* 0x0005e20008000021 */
[----:B------:R-:W-:-:S04]  /*1e70*/  ULOP3.LUT UR5, UR31, 0x2, URZ, 0xfc, !UPT ;  /* 0x000000021f057892 */ /* 0x000fc8000f8efcff */
[----:B------:R-:W-:-:S09]  /*1e80*/  UISETP.NE.AND UP0, UPT, UR5, 0x2, UPT ;  /* 0x000000020500788c */ /* 0x000fd2000bf05270 */
[----:B------:R-:W-:Y:S05]  /*1e90*/  BRA.U UP0, `(.L_x_35) ;  /* 0x0000000100047547 */ /* 0x000fea000b800000 */
[----:B------:R-:W-:Y:S05]  /*1ea0*/  BPT.TRAP 0x1 ;  /* 0x000000040000795c */ /* 0x000fea0000300000 */
.L_x_35:
[----:B------:R-:W-:Y:S04]  /*1eb0*/  BSSY.RECONVERGENT B0, `(.L_x_36) ;  /* 0x0000003000007945 */ /* 0x000fe80003800200 */
[----:B------:R-:W-:Y:S05]  /*1ec0*/  @P2 BRA `(.L_x_37) ;  /* 0x0000000000042947 */ /* 0x000fea0003800000 */
[----:B------:R-:W-:Y:S05]  /*1ed0*/  BPT.TRAP 0x1 ;  /* 0x000000040000795c */ /* 0x000fea0000300000 */
.L_x_37:
[----:B------:R-:W-:Y:S05]  /*1ee0*/  BSYNC.RECONVERGENT B0 ;  /* 0x0000000000007941 */ /* 0x000fea0003800200 */
.L_x_36:
[----:B------:R-:W-:Y:S02]  /*1ef0*/  UIADD3 UR5, UPT, UPT, UR4, 0x1, URZ ;  /* 0x0000000104057890 */ /* 0x000fe4000fffe0ff */
[----:B------:R-:W-:Y:S02]  /*1f00*/  USHF.L.U32 UR7, UR4, 0xe, URZ ;  /* 0x0000000e04077899 */ /* 0x000fe400080006ff */
[----:B------:R-:W-:Y:S02]  /*1f10*/  UISETP.NE.AND UP0, UPT, UR5, 0x4, UPT ;  /* 0x000000040500788c */ /* 0x000fe4000bf05270 */
[----:B------:R-:W-:Y:S02]  /*1f20*/  ULOP3.LUT UR24, UR7, UR29, URZ, 0xfc, !UPT ;  /* 0x0000001d07187292 */ /* 0x000fe4000f8efcff */
[----:B------:R-:W-:Y:S02]  /*1f30*/  USEL UR6, URZ, 0x1, UP0 ;  /* 0x00000001ff067887 */ /* 0x000fe40008000000 */
[----:B------:R-:W-:-:S02]  /*1f40*/  USEL UR23, UR5, URZ, UP0 ;  /* 0x000000ff05177287 */ /* 0x000fc40008000000 */
[----:B------:R-:W-:Y:S02]  /*1f50*/  UIADD3 UR4, UP1, UPT, UR40, 0x80, URZ ;  /* 0x0000008028047890 */ /* 0x000fe4000ff3e0ff */
[----:B------:R-:W-:Y:S01]  /*1f60*/  ULEA UR5, UR23, UR21, 0x3 ;  /* 0x0000001517057291 */ /* 0x000fe2000f8e18ff */
[----:B------:R-:W-:Y:S01]  /*1f70*/  LOP3.LUT R12, R12, UR6, RZ, 0x3c, !PT ;  /* 0x000000060c0c7c12 */ /* 0x000fe2000f8e3cff */
[----:B------:R-:W-:Y:S02]  /*1f80*/  ULEA UR24, UR24, UR21, 0x1 ;  /* 0x0000001518187291 */ /* 0x000fe4000f8e08ff */
[----:B------:R-:W-:Y:S01]  /*1f90*/  USHF.L.U32 UR34, UR13, 0x7, URZ ;  /* 0x000000070d227899 */ /* 0x000fe200080006ff */
[----:B-1----:R-:W-:Y:S01]  /*1fa0*/  SHF.L.U32 R0, R12, 0x1f, RZ ;  /* 0x0000001f0c007819 */ /* 0x002fe200000006ff */
[----:B------:R-:W-:Y:S02]  /*1fb0*/  UIADD3 UR6, UP0, UPT, UR40, 0x180, URZ ;  /* 0x0000018028067890 */ /* 0x000fe4000ff1e0ff */
[----:B------:R-:W-:Y:S01]  /*1fc0*/  UIADD3 UR8, UPT, UPT, UR21, UR7, URZ ;  /* 0x0000000715087290 */ /* 0x000fe2000fffe0ff */
[----:B------:R3:W4:Y:S01]  /*1fd0*/  SYNCS.PHASECHK.TRANS64.TRYWAIT P0, [UR5+0x20], R0 ;  /* 0x00002000ff0075a7 */ /* 0x0007220008001105 */
[----:B------:R-:W-:-:S02]  /*1fe0*/  UIADD3.X UR5, UPT, UPT, URZ, UR41, URZ, UP1, !UPT ;  /* 0x00000029ff057290 */ /* 0x000fc40008ffe4ff */
[----:B------:R-:W-:Y:S02]  /*1ff0*/  UIADD3 UR32, UPT, UPT, UR24, 0x6400, URZ ;  /* 0x0000640018207890 */ /* 0x000fe4000fffe0ff */
[----:B------:R-:W-:Y:S02]  /*2000*/  UIADD3 UR26, UPT, UPT, UR34, 0x40, URZ ;  /* 0x00000040221a7890 */ /* 0x000fe4000fffe0ff */
[----:B------:R-:W-:Y:S02]  /*2010*/  UIADD3 UR24, UPT, UPT, UR24, 0xa400, URZ ;  /* 0x0000a40018187890 */ /* 0x000fe4000fffe0ff */
[----:B------:R-:W-:Y:S02]  /*2020*/  UIADD3.X UR7, UPT, UPT, URZ, UR41, URZ, UP0, !UPT ;  /* 0x00000029ff077290 */ /* 0x000fe400087fe4ff */
[----:B------:R-:W-:Y:S02]  /*2030*/  UIADD3 UR16, UPT, UPT, UR8, 0x26400, URZ ;  /* 0x0002640008107890 */ /* 0x000fe4000fffe0ff */
[----:B------:R-:W-:Y:S01]  /*2040*/  UIADD3 UR8, UPT, UPT, UR8, 0x28400, URZ ;  /* 0x0002840008087890 */ /* 0x000fe2000fffe0ff */
[----:B------:R-:W-:Y:S01]  /*2050*/  UMOV UR10, 0x30000 ;  /* 0x00030000000a7882 */ /* 0x000fe20000000000 */
[----:B------:R-:W-:Y:S01]  /*2060*/  UMOV UR38, 0x0 ;  /* 0x0000000000267882 */ /* 0x000fe20000000000 */
[----:B------:R-:W-:Y:S01]  /*2070*/  UMOV UR39, 0x10000000 ;  /* 0x1000000000277882 */ /* 0x000fe20000000000 */
[----:B------:R-:W-:Y:S01]  /*2080*/  UMOV UR25, UR33 ;  /* 0x0000002100197c82 */ /* 0x000fe20008000000 */
[----:B------:R-:W-:Y:S01]  /*2090*/  UMOV UR27, UR35 ;  /* 0x00000023001b7c82 */ /* 0x000fe20008000000 */
[----:B------:R-:W-:Y:S01]  /*20a0*/  UMOV UR28, UR36 ;  /* 0x00000024001c7c82 */ /* 0x000fe20008000000 */
[----:B------:R-:W-:Y:S01]  /*20b0*/  UTMALDG.3D.MULTICAST [UR32], [UR4], UR10, desc[UR38] ;  /* 0x00002620040073b4 */ /* 0x000fe2000801180a */
[----:B------:R-:W-:Y:S01]  /*20c0*/  UMOV UR17, UR33 ;  /* 0x0000002100117c82 */ /* 0x000fe20008000000 */
[----:B------:R-:W-:Y:S01]  /*20d0*/  UMOV UR20, UR36 ;  /* 0x0000002400147c82 */ /* 0x000fe20008000000 */
[----:B------:R-:W-:Y:S01]  /*20e0*/  UMOV UR18, UR34 ;  /* 0x0000002200127c82 */ /* 0x000fe20008000000 */
[----:B------:R-:W-:Y:S01]  /*20f0*/  UMOV UR11, UR19 ;  /* 0x00000013000b7c82 */ /* 0x000fe20008000000 */
[----:B------:R-:W-:Y:S01]  /*2100*/  UMOV UR12, UR36 ;  /* 0x00000024000c7c82 */ /* 0x000fe20008000000 */
[----:B------:R-:W-:Y:S01]  /*2110*/  UMOV UR9, UR33 ;  /* 0x0000002100097c82 */ /* 0x000fe20008000000 */
[----:B------:R-:W-:Y:S01]  /*2120*/  UIADD3 UR13, UPT, UPT, UR13, 0x1, URZ ;  /* 0x000000010d0d7890 */ /* 0x000fe2000fffe0ff */
[----:B------:R1:W-:Y:S03]  /*2130*/  UTMALDG.3D.MULTICAST [UR24], [UR4], UR10, desc[UR38] ;  /* 0x00002618040073b4 */ /* 0x0003e6000801180a */
[----:B------:R-:W-:Y:S01]  /*2140*/  UISETP.NE.AND UP0, UPT, UR13, UR14, UPT ;  /* 0x0000000e0d00728c */ /* 0x000fe2000bf05270 */
[----:B------:R3:W-:Y:S01]  /*2150*/  UTMALDG.3D [UR16], [UR6], desc[UR38] ;  /* 0x00002610060075b4 */ /* 0x0007e20008011000 */
[----:B-1----:R-:W-:Y:S01]  /*2160*/  UMOV UR10, UR26 ;  /* 0x0000001a000a7c82 */ /* 0x002fe20008000000 */
[----:B------:R-:W-:Y:S01]  /*2170*/  UMOV UR4, UR23 ;  /* 0x0000001700047c82 */ /* 0x000fe20008000000 */
[----:B------:R3:W-:Y:S05]  /*2180*/  UTMALDG.3D [UR8], [UR6], desc[UR38] ;  /* 0x00002608060075b4 */ /* 0x0007ea0008011000 */
[----:B---3--:R-:W-:Y:S05]  /*2190*/  BRA.U UP0, `(.L_x_38) ;  /* 0xfffffffd00187547 */ /* 0x008fea000b83ffff */
.L_x_32:
[C---:B------:R-:W-:Y:S01]  /*21a0*/  LEA R3, R11.reuse, UR21, 0x3 ;  /* 0x000000150b037c11 */ /* 0x040fe2000f8e18ff */
[----:B------:R-:W-:Y:S01]  /*21b0*/  NOP ;  /* 0x0000000000007918 */ /* 0x000fe20000000000 */
[----:B-1----:R-:W-:Y:S02]  /*21c0*/  SHF.L.U32 R0, R10, 0x1f, RZ ;  /* 0x0000001f0a007819 */ /* 0x002fe400000006ff */
[----:B------:R-:W-:Y:S02]  /*21d0*/  LEA R5, R11, UR21, 0x4 ;  /* 0x000000150b057c11 */ /* 0x000fe4000f8e20ff */
[----:B--2-4-:R-:W1:Y:S02]  /*21e0*/  SYNCS.PHASECHK.TRANS64.TRYWAIT P0, [R3+URZ+0x80], R0 ;  /* 0x00008000030075a7 */ /* 0x014e6400080011ff */
[----:B-1----:R-:W-:Y:S05]  /*21f0*/  @!P0 BRA `(.L_x_39) ;  /* 0x0000005c00a48947 */ /* 0x002fea0003800000 */
.L_x_125:
[----:B------:R-:W2:Y:S01]  /*2200*/  LDS.128 R4, [R5+0x110] ;  /* 0x0001100005047984 */ /* 0x000ea20000000c00 */
[----:B------:R-:W-:Y:S01]  /*2210*/  UISETP.GE.AND UP0, UPT, UR42, 0x1, UPT ;  /* 0x000000012a00788c */ /* 0x000fe2000bf06270 */
[----:B------:R-:W-:Y:S01]  /*2220*/  @!PT LDS RZ, [RZ] ;  /* 0x00000000fffff984 */ /* 0x000fe20000000800 */
[----:B------:R-:W-:Y:S01]  /*2230*/  @!PT LDS RZ, [RZ] ;  /* 0x00000000fffff984 */ /* 0x000fe20000000800 */
[----:B------:R-:W-:Y:S01]  /*2240*/  @!PT LDS RZ, [RZ] ;  /* 0x00000000fffff984 */ /* 0x000fe20000000800 */
[----:B------:R-:W-:Y:S01]  /*2250*/  @!PT LDS RZ, [RZ] ;  /* 0x00000000fffff984 */ /* 0x000fe20000000800 */
[----:B------:R3:W-:Y:S06]  /*2260*/  MEMBAR.ALL.CTA ;  /* 0x0000000000007992 */ /* 0x0007ec0000008000 */
[----:B---3--:R-:W3:Y:S01]  /*2270*/  FENCE.VIEW.ASYNC.S ;  /* 0x00000000000073c6 */ /* 0x008ee20000000000 */
[----:B--2---:R-:W-:-:S13]  /*2280*/  LOP3.LUT P0, RZ, R6, 0x1, RZ, 0xc0, !PT ;  /* 0x0000000106ff7812 */ /* 0x004fda000780c0ff */
[----:B---3--:R-:W-:Y:S01]  /*2290*/  VOTEU.ANY UP1, P0 ;  /* 0x0000000000ff7886 */ /* 0x008fe20000020100 */
[----:B------:R-:W-:-:S13]  /*22a0*/  PLOP3.LUT P0, PT, PT, PT, UP1, 0x80, 0x8 ;  /* 0x000000000008781c */ /* 0x000fda0003f0f018 */
[----:B-1----:R-:W-:Y:S02]  /*22b0*/  @P0 LOP3.LUT R0, R5, 0xffff, RZ, 0xc0, !PT ;  /* 0x0000ffff05000812 */ /* 0x002fe400078ec0ff */
[----:B------:R-:W-:Y:S02]  /*22c0*/  @P0 MOV R2, R4 ;  /* 0x0000000400020202 */ /* 0x000fe40000000f00 */
[----:B------:R-:W-:Y:S01]  /*22d0*/  @P0 R2UR UR5, R0 ;  /* 0x00000000000502ca */ /* 0x000fe200000e0000 */
[----:B------:R-:W-:Y:S01]  /*22e0*/  VIADD R0, R3, 0x90 ;  /* 0x0000009003007836 */ /* 0x000fe20000000000 */
[----:B------:R-:W-:Y:S02]  /*22f0*/  @P0 SHF.R.U32.HI R4, RZ, 0x10, R5 ;  /* 0x00000010ff040819 */ /* 0x000fe40000011605 */
[----:B------:R-:W-:Y:S02]  /*2300*/  @P0 R2UR UR6, R2 ;  /* 0x00000000020602ca */ /* 0x000fe400000e0000 */
[----:B------:R-:W-:-:S02]  /*2310*/  PRMT R0, RZ, 0x654, R0 ;  /* 0x00000654ff007816 */ /* 0x000fc40000000000 */
[----:B------:R-:W-:Y:S02]  /*2320*/  @P0 R2UR UR4, R4 ;  /* 0x00000000040402ca */ /* 0x000fe400000e0000 */
[----:B------:R1:W-:Y:S03]  /*2330*/  SYNCS.ARRIVE.TRANS64.RED.A1T0 RZ, [R0+URZ], RZ ;  /* 0x000000ff00ff79a7 */ /* 0x0003e600081004ff */
[----:B------:R-:W-:-:S04]  /*2340*/  @UP1 UMOV UR37, UR5 ;  /* 0x0000000500251c82 */ /* 0x000fc80008000000 */
[----:B------:R-:W-:-:S04]  /*2350*/  @UP1 UMOV UR43, UR6 ;  /* 0x00000006002b1c82 */ /* 0x000fc80008000000 */
[----:B------:R-:W-:Y:S01]  /*2360*/  @UP1 UMOV UR36, UR4 ;  /* 0x0000000400241c82 */ /* 0x000fe20008000000 */
[----:B------:R-:W-:Y:S05]  /*2370*/  BRA.U !UP0, `(.L_x_40) ;  /* 0x0000000108d47547 */ /* 0x000fea000b800000 */
[----:B------:R-:W2:Y:S01]  /*2380*/  LDCU.128 UR12, c[0x0][0xb10] ;  /* 0x00016200ff0c77ac */ /* 0x000ea20008000c00 */
[----:B------:R-:W3:Y:S01]  /*2390*/  LDCU UR22, c[0x0][0xb20] ;  /* 0x00016400ff1677ac */ /* 0x000ee20008000800 */
[----:B------:R-:W4:Y:S01]  /*23a0*/  LDCU UR20, c[0x0][0xb0c] ;  /* 0x00016180ff1477ac */ /* 0x000f220008000800 */
[----:B------:R-:W1:Y:S01]  /*23b0*/  LDCU.64 UR8, c[0x0][0xb28] ;  /* 0x00016500ff0877ac */ /* 0x000e620008000a00 */
[----:B------:R-:W-:Y:S02]  /*23c0*/  UISETP.NE.AND UP3, UPT, UR42, 0x1, UPT ;  /* 0x000000012a00788c */ /* 0x000fe4000bf65270 */
[----:B--2---:R-:W-:Y:S02]  /*23d0*/  UIMAD.WIDE.U32 UR6, UR44, UR15, URZ ;  /* 0x0000000f2c0672a5 */ /* 0x004fe4000f8e00ff */
[----:B------:R-:W-:Y:S02]  /*23e0*/  UIMAD.WIDE.U32 UR4, UR45, UR12, URZ ;  /* 0x0000000c2d0472a5 */ /* 0x000fe4000f8e00ff */
[----:B------:R-:W-:-:S02]  /*23f0*/  UISETP.NE.AND UP0, UPT, UR14, 0x1, UPT ;  /* 0x000000010e00788c */ /* 0x000fc4000bf05270 */
[----:B------:R-:W-:Y:S01]  /*2400*/  UIMAD.WIDE.U32 UR18, UR37, UR15, URZ ;  /* 0x0000000f251272a5 */ /* 0x000fe2000f8e00ff */
[----:B------:R-:W-:Y:S02]  /*2410*/  UMOV UR6, UR7 ;  /* 0x0000000700067c82 */ /* 0x000fe40008000000 */
[----:B------:R-:W-:Y:S01]  /*2420*/  UMOV UR4, UR5 ;  /* 0x0000000500047c82 */ /* 0x000fe20008000000 */
[----:B---3--:R-:W-:Y:S02]  /*2430*/  USHF.R.U32.HI UR6, URZ, UR22, UR6 ;  /* 0x00000016ff067299 */ /* 0x008fe40008011606 */
[----:B----4-:R-:W-:Y:S02]  /*2440*/  UISETP.NE.AND UP2, UPT, UR20, 0x1, UPT ;  /* 0x000000011400788c */ /* 0x010fe4000bf45270 */
[----:B------:R-:W-:Y:S02]  /*2450*/  USHF.R.U32.HI UR4, URZ, UR13, UR4 ;  /* 0x0000000dff047299 */ /* 0x000fe40008011604 */
[----:B------:R-:W-:-:S02]  /*2460*/  USEL UR5, UR44, UR6, !UP0 ;  /* 0x000000062c057287 */ /* 0x000fc4000c000000 */
[----:B------:R-:W-:Y:S02]  /*2470*/  USEL UR6, UR45, UR4, !UP2 ;  /* 0x000000042d067287 */ /* 0x000fe4000d000000 */
[----:B-1----:R-:W-:Y:S01]  /*2480*/  UIMAD.WIDE.U32 UR10, UR5, UR8, URZ ;  /* 0x00000008050a72a5 */ /* 0x002fe2000f8e00ff */
[----:B------:R-:W-:Y:S01]  /*2490*/  UMOV UR4, UR19 ;  /* 0x0000001300047c82 */ /* 0x000fe20008000000 */
[----:B------:R-:W-:Y:S02]  /*24a0*/  UIMAD.WIDE.U32 UR16, UR43, UR12, URZ ;  /* 0x0000000c2b1072a5 */ /* 0x000fe4000f8e00ff */
[----:B------:R-:W-:-:S03]  /*24b0*/  UIMAD.WIDE.U32 UR18, UR6, UR8, URZ ;  /* 0x00000008061272a5 */ /* 0x000fc6000f8e00ff */
[----:B------:R-:W-:Y:S01]  /*24c0*/  UMOV UR10, UR11 ;  /* 0x0000000b000a7c82 */ /* 0x000fe20008000000 */
[----:B------:R-:W-:Y:S02]  /*24d0*/  USHF.R.U32.HI UR4, URZ, UR22, UR4 ;  /* 0x00000016ff047299 */ /* 0x000fe40008011604 */
[----:B------:R-:W-:Y:S01]  /*24e0*/  @UP3 USHF.R.U32.HI UR5, URZ, UR9, UR10 ;  /* 0x00000009ff053299 */ /* 0x000fe2000801160a */
[----:B------:R-:W-:Y:S01]  /*24f0*/  UMOV UR16, UR17 ;  /* 0x0000001100107c82 */ /* 0x000fe20008000000 */
[----:B------:R-:W-:Y:S01]  /*2500*/  UMOV UR18, UR19 ;  /* 0x0000001300127c82 */ /* 0x000fe20008000000 */
[----:B------:R-:W-:Y:S02]  /*2510*/  USHF.R.U32.HI UR13, URZ, UR13, UR16 ;  /* 0x0000000dff0d7299 */ /* 0x000fe40008011610 */
[----:B------:R-:W-:Y:S02]  /*2520*/  USEL UR4, UR37, UR4, !UP0 ;  /* 0x0000000425047287 */ /* 0x000fe4000c000000 */
[----:B------:R-:W-:-:S02]  /*2530*/  @UP3 USHF.R.U32.HI UR6, URZ, UR9, UR18 ;  /* 0x00000009ff063299 */ /* 0x000fc40008011612 */
[----:B------:R-:W-:Y:S02]  /*2540*/  UIMAD UR7, UR42, UR5, URZ ;  /* 0x000000052a0772a4 */ /* 0x000fe4000f8e02ff */
[----:B------:R-:W-:Y:S02]  /*2550*/  USEL UR5, UR43, UR13, !UP2 ;  /* 0x0000000d2b057287 */ /* 0x000fe4000d000000 */
[----:B------:R-:W-:Y:S02]  /*2560*/  UIMAD UR10, UR42, UR6, URZ ;  /* 0x000000062a0a72a4 */ /* 0x000fe4000f8e02ff */
[----:B------:R-:W-:Y:S02]  /*2570*/  UISETP.GE.AND UP0, UPT, UR4, UR7, UPT ;  /* 0x000000070400728c */ /* 0x000fe4000bf06270 */
[----:B------:R-:W-:Y:S02]  /*2580*/  UIMAD.WIDE.U32 UR12, UR4, UR8, URZ ;  /* 0x00000008040c72a5 */ /* 0x000fe4000f8e00ff */
[----:B------:R-:W-:-:S02]  /*2590*/  UISETP.GE.OR UP0, UPT, UR5, UR10, UP0 ;  /* 0x0000000a0500728c */ /* 0x000fc40008706670 */
        /* <DEDUP_REMOVED lines=19> */
.L_x_40:
[----:B------:R-:W2:Y:S02]  /*26d0*/  LDCU UR4, c[0x0][0xb30] ;  /* 0x00016600ff0477ac */ /* 0x000ea40008000800 */
[----:B--2---:R-:W-:-:S09]  /*26e0*/  UISETP.NE.AND UP0, UPT, UR4, 0x1, UPT ;  /* 0x000000010400788c */ /* 0x004fd2000bf05270 */
[----:B------:R-:W-:Y:S05]  /*26f0*/  BRA.U UP0, `(.L_x_41) ;  /* 0x0000000100447547 */ /* 0x000fea000b800000 */
[----:B------:R-:W2:Y:S01]  /*2700*/  LDCU.128 UR8, c[0x0][0xb10] ;  /* 0x00016200ff0877ac */ /* 0x000ea20008000c00 */
[----:B------:R-:W3:Y:S01]  /*2710*/  LDCU UR12, c[0x0][0xb0c] ;  /* 0x00016180ff0c77ac */ /* 0x000ee20008000800 */
[----:B------:R-:W4:Y:S01]  /*2720*/  LDCU UR13, c[0x0][0xb20] ;  /* 0x00016400ff0d77ac */ /* 0x000f220008000800 */
[----:B--2---:R-:W-:Y:S02]  /*2730*/  UIMAD.WIDE.U32 UR6, UR43, UR8, URZ ;  /* 0x000000082b0672a5 */ /* 0x004fe4000f8e00ff */
[----:B------:R-:W-:Y:S02]  /*2740*/  UIMAD.WIDE.U32 UR4, UR37, UR11, URZ ;  /* 0x0000000b250472a5 */ /* 0x000fe4000f8e00ff */
[----:B---3--:R-:W-:Y:S02]  /*2750*/  UISETP.NE.AND UP2, UPT, UR12, 0x1, UPT ;  /* 0x000000010c00788c */ /* 0x008fe4000bf45270 */
[----:B------:R-:W-:Y:S01]  /*2760*/  UISETP.NE.AND UP0, UPT, UR10, 0x1, UPT ;  /* 0x000000010a00788c */ /* 0x000fe2000bf05270 */
[----:B------:R-:W-:-:S02]  /*2770*/  UMOV UR6, UR7 ;  /* 0x0000000700067c82 */ /* 0x000fc40008000000 */
[----:B------:R-:W-:Y:S01]  /*2780*/  UMOV UR4, UR5 ;  /* 0x0000000500047c82 */ /* 0x000fe20008000000 */
[----:B------:R-:W-:Y:S02]  /*2790*/  USHF.R.U32.HI UR9, URZ, UR9, UR6 ;  /* 0x00000009ff097299 */ /* 0x000fe40008011606 */
[----:B----4-:R-:W-:Y:S02]  /*27a0*/  USHF.R.U32.HI UR4, URZ, UR13, UR4 ;  /* 0x0000000dff047299 */ /* 0x010fe40008011604 */
[----:B------:R-:W-:Y:S02]  /*27b0*/  USEL UR5, UR43, UR9, !UP2 ;  /* 0x000000092b057287 */ /* 0x000fe4000d000000 */
[----:B------:R-:W-:-:S04]  /*27c0*/  USEL UR4, UR37, UR4, !UP0 ;  /* 0x0000000425047287 */ /* 0x000fc8000c000000 */
[----:B------:R-:W-:Y:S02]  /*27d0*/  UIADD3 UR6, UPT, UPT, UR5, -UR4, URZ ;  /* 0x8000000405067290 */ /* 0x000fe4000fffe0ff */
[----:B------:R-:W-:Y:S02]  /*27e0*/  UIADD3 UR4, UPT, UPT, -UR5, UR4, URZ ;  /* 0x0000000405047290 */ /* 0x000fe4000fffe1ff */
[----:B------:R-:W-:Y:S02]  /*27f0*/  UIMAD UR37, UR6, UR10, UR37 ;  /* 0x0000000a062572a4 */ /* 0x000fe4000f8e0225 */
[----:B------:R-:W-:-:S12]  /*2800*/  UIMAD UR43, UR4, UR12, UR43 ;  /* 0x0000000c042b72a4 */ /* 0x000fd8000f8e022b */
.L_x_41:
[----:B------:R-:W-:Y:S01]  /*2810*/  VIADD R11, R11, 0x1 ;  /* 0x000000010b0b7836 */ /* 0x000fe20000000000 */
[----:B------:R-:W-:Y:S02]  /*2820*/  R2UR UR5, R87 ;  /* 0x00000000570572ca */ /* 0x000fe400000e0000 */
[----:B------:R-:W-:Y:S02]  /*2830*/  R2UR UR4, R86 ;  /* 0x00000000560472ca */ /* 0x000fe400000e0000 */
[C---:B------:R-:W-:Y:S02]  /*2840*/  ISETP.NE.AND P0, PT, R11.reuse, 0x2, PT ;  /* 0x000000020b00780c */ /* 0x040fe40003f05270 */
[----:B------:R-:W-:Y:S02]  /*2850*/  PLOP3.LUT P1, PT, PT, PT, PT, 0x80, 0x8 ;  /* 0x000000000008781c */ /* 0x000fe40003f2f070 */
[----:B------:R-:W-:Y:S02]  /*2860*/  SEL R3, RZ, 0x1, P0 ;  /* 0x00000001ff037807 */ /* 0x000fe40000000000 */
[----:B------:R-:W-:-:S02]  /*2870*/  SEL R11, R11, RZ, P0 ;  /* 0x000000ff0b0b7207 */ /* 0x000fc40000000000 */
[----:B------:R-:W-:Y:S01]  /*2880*/  LOP3.LUT R10, R10, R3, RZ, 0x3c, !PT ;  /* 0x000000030a0a7212 */ /* 0x000fe200078e3cff */
[----:B------:R-:W-:Y:S02]  /*2890*/  UIADD3 UR25, UPT, UPT, UR43, UR5, URZ ;  /* 0x000000052b197290 */ /* 0x000fe4000fffe0ff */
[----:B------:R-:W-:Y:S01]  /*28a0*/  UIADD3 UR26, UPT, UPT, UR37, UR4, URZ ;  /* 0x00000004251a7290 */ /* 0x000fe2000fffe0ff */
[----:B------:R-:W-:Y:S11]  /*28b0*/  BRA.U UP1, `(.L_x_42) ;  /* 0xffffffed01d47547 */ /* 0x000ff6000b83ffff */
[----:B------:R-:W-:Y:S01]  /*28c0*/  UIADD3 UR21, UPT, UPT, UR21, 0x20, URZ ;  /* 0x0000002015157890 */ /* 0x000fe2000fffe0ff */
[----:B------:R-:W-:-:S03]  /*28d0*/  SHF.L.U32 R3, R12, 0x1f, RZ ;  /* 0x0000001f0c037819 */ /* 0x000fc600000006ff */
[----:B------:R-:W-:-:S09]  /*28e0*/  ULEA UR4, UR23, UR21, 0x3 ;  /* 0x0000001517047291 */ /* 0x000fd2000f8e18ff */
[----:B------:R-:W2:Y:S02]  /*28f0*/  SYNCS.PHASECHK.TRANS64.TRYWAIT P0, [UR4], R3 ;  /* 0x00000003ff0075a7 */ /* 0x000ea40008001104 */
[----:B--2---:R-:W-:Y:S05]  /*2900*/  @!P0 BRA `(.L_x_43) ;  /* 0x0000005400f48947 */ /* 0x004fea0003800000 */
.L_x_127:
[----:B------:R-:W-:-:S04]  /*2910*/  UIADD3 UR4, UPT, UPT, UR23, 0x1, URZ ;  /* 0x0000000117047890 */ /* 0x000fc8000fffe0ff */
[----:B------:R-:W-:-:S04]  /*2920*/  UISETP.NE.AND UP0, UPT, UR4, 0x4, UPT ;  /* 0x000000040400788c */ /* 0x000fc8000bf05270 */
[----:B------:R-:W-:Y:S02]  /*2930*/  USEL UR6, URZ, 0x1, UP0 ;  /* 0x00000001ff067887 */ /* 0x000fe40008000000 */
[----:B------:R-:W-:-:S04]  /*2940*/  USEL UR4, UR4, URZ, UP0 ;  /* 0x000000ff04047287 */ /* 0x000fc80008000000 */
[----:B------:R-:W-:Y:S01]  /*2950*/  ULEA UR5, UR4, UR21, 0x3 ;  /* 0x0000001504057291 */ /* 0x000fe2000f8e18ff */
[----:B------:R-:W-:-:S04]  /*2960*/  LOP3.LUT R2, R12, UR6, RZ, 0x3c, !PT ;  /* 0x000000060c027c12 */ /* 0x000fc8000f8e3cff */
[----:B-1----:R-:W-:-:S04]  /*2970*/  SHF.L.U32 R3, R2, 0x1f, RZ ;  /* 0x0000001f02037819 */ /* 0x002fc800000006ff */
[----:B------:R-:W1:Y:S02]  /*2980*/  SYNCS.PHASECHK.TRANS64.TRYWAIT P0, [UR5], R3 ;  /* 0x00000003ff0075a7 */ /* 0x000e640008001105 */
[----:B-1----:R-:W-:Y:S05]  /*2990*/  @!P0 BRA `(.L_x_44) ;  /* 0x0000005400e88947 */ /* 0x002fea0003800000 */
.L_x_129:
        /* <DEDUP_REMOVED lines=9> */
.L_x_131:
[----:B------:R-:W-:-:S04]  /*2a30*/  UIADD3 UR4, UPT, UPT, UR4, 0x1, URZ ;  /* 0x0000000104047890 */ /* 0x000fc8000fffe0ff */
[----:B------:R-:W-:-:S04]  /*2a40*/  UISETP.NE.AND UP0, UPT, UR4, 0x4, UPT ;  /* 0x000000040400788c */ /* 0x000fc8000bf05270 */
[----:B------:R-:W-:Y:S02]  /*2a50*/  USEL UR5, URZ, 0x1, UP0 ;  /* 0x00000001ff057887 */ /* 0x000fe40008000000 */
[----:B------:R-:W-:-:S04]  /*2a60*/  USEL UR4, UR4, URZ, UP0 ;  /* 0x000000ff04047287 */ /* 0x000fc80008000000 */
[----:B------:R-:W-:Y:S01]  /*2a70*/  ULEA UR4, UR4, UR21, 0x3 ;  /* 0x0000001504047291 */ /* 0x000fe2000f8e18ff */
[----:B-1----:R-:W-:-:S04]  /*2a80*/  LOP3.LUT R3, R2, UR5, RZ, 0x3c, !PT ;  /* 0x0000000502037c12 */ /* 0x002fc8000f8e3cff */
[----:B------:R-:W-:Y:S01]  /*2a90*/  SHF.L.U32 R3, R3, 0x1f, RZ ;  /* 0x0000001f03037819 */ /* 0x000fe200000006ff */
[----:B------:R-:W-:-:S07]  /*2aa0*/  IMAD.U32 R0, RZ, RZ, UR4 ;  /* 0x00000004ff007e24 */ /* 0x000fce000f8e00ff */
.L_x_46:
[----:B-1----:R1:W2:Y:S02]  /*2ab0*/  SYNCS.PHASECHK.TRANS64.TRYWAIT P0, [R0+URZ], R3 ;  /* 0x00000003000075a7 */ /* 0x0022a400080011ff */
[----:B--2---:R-:W-:Y:S05]  /*2ac0*/  @!P0 NANOSLEEP.SYNCS 0x989680 ;  /* 0x009896800000895d */ /* 0x004fea0003900000 */
[----:B------:R-:W2:Y:S02]  /*2ad0*/  @!P0 SYNCS.PHASECHK.TRANS64 P0, [R0+URZ], R3 ;  /* 0x00000003000085a7 */ /* 0x000ea400080010ff */
[----:B--2---:R-:W-:Y:S05]  /*2ae0*/  @P0 EXIT ;  /* 0x000000000000094d */ /* 0x004fea0003800000 */
[----:B------:R-:W-:Y:S05]  /*2af0*/  BRA `(.L_x_46) ;  /* 0xfffffffc00ec7947 */ /* 0x000fea000383ffff */
.L_x_22:
[----:B------:R-:W-:-:S04]  /*2b00*/  UISETP.NE.AND UP0, UPT, UR54, URZ, UPT ;  /* 0x000000ff3600728c */ /* 0x000fc8000bf05270 */
[----:B------:R-:W-:-:S09]  /*2b10*/  UISETP.NE.OR UP0, UPT, UR22, 0x1, UP0 ;  /* 0x000000011600788c */ /* 0x000fd20008705670 */
[----:B------:R-:W-:Y:S05]  /*2b20*/  BRA.U UP0, `(.L_x_47) ;  /* 0x0000000500487547 */ /* 0x000fea000b800000 */
[----:B------:R-:W-:Y:S01]  /*2b30*/  ISETP.GE.U32.AND P2, PT, R0, 0x2, PT ;  /* 0x000000020000780c */ /* 0x000fe20003f46070 */
[----:B------:R-:W-:Y:S01]  /*2b40*/  IMAD.MOV.U32 R12, RZ, RZ, 0x1 ;  /* 0x00000001ff0c7424 */ /* 0x000fe200078e00ff */
[----:B------:R-:W-:Y:S02]  /*2b50*/  CS2R R10, SRZ ;  /* 0x00000000000a7805 */ /* 0x000fe4000001ff00 */
[----:B------:R-:W-:Y:S01]  /*2b60*/  CS2R R8, SRZ ;  /* 0x0000000000087805 */ /* 0x000fe2000001ff00 */
[----:B------:R-:W-:Y:S01]  /*2b70*/  UMOV UR6, 0x400 ;  /* 0x0000040000067882 */ /* 0x000fe20000000000 */
[----:B------:R-:W-:Y:S01]  /*2b80*/  UMOV UR5, URZ ;  /* 0x000000ff00057c82 */ /* 0x000fe20008000000 */
[----:B------:R-:W-:-:S12]  /*2b90*/  ULEA UR6, UR54, UR6, 0x18 ;  /* 0x0000000636067291 */ /* 0x000fd8000f8ec0ff */
.L_x_51:
[----:B------:R-:W-:Y:S02]  /*2ba0*/  LEA R2, R8, UR6, 0x3 ;  /* 0x0000000608027c11 */ /* 0x000fe4000f8e18ff */
[----:B------:R-:W-:-:S03]  /*2bb0*/  SHF.L.U32 R5, R9, 0x1f, RZ ;  /* 0x0000001f09057819 */ /* 0x000fc600000006ff */
[----:B------:R-:W-:Y:S01]  /*2bc0*/  VIADD R4, R2, 0xf0 ;  /* 0x000000f002047836 */ /* 0x000fe20000000000 */
[----:B------:R-:W1:Y:S02]  /*2bd0*/  SYNCS.PHASECHK.TRANS64.TRYWAIT P0, [R2+URZ+0xe0], R5 ;  /* 0x0000e005020075a7 */ /* 0x000e6400080011ff */
[----:B-1----:R-:W-:Y:S05]  /*2be0*/  @!P0 BRA `(.L_x_48) ;  /* 0x0000005400848947 */ /* 0x002fea0003800000 */
.L_x_132:
[----:B------:R-:W-:Y:S01]  /*2bf0*/  ULEA UR4, UR5, UR6, 0x3 ;  /* 0x0000000605047291 */ /* 0x000fe2000f8e18ff */
[----:B------:R-:W-:Y:S02]  /*2c00*/  PRMT R4, RZ, 0x654, R4 ;  /* 0x00000654ff047816 */ /* 0x000fe40000000004 */
[----:B-1----:R-:W-:Y:S01]  /*2c10*/  SHF.L.U32 R5, R12, 0x1f, RZ ;  /* 0x0000001f0c057819 */ /* 0x002fe200000006ff */
[----:B------:R-:W-:Y:S01]  /*2c20*/  UIADD3 UR7, UPT, UPT, UR4, 0x80, URZ ;  /* 0x0000008004077890 */ /* 0x000fe2000fffe0ff */
[----:B------:R1:W-:Y:S05]  /*2c30*/  SYNCS.ARRIVE.TRANS64.RED.A1T0 RZ, [R4+URZ], RZ ;  /* 0x000000ff04ff79a7 */ /* 0x0003ea00081004ff */
[----:B------:R-:W-:Y:S01]  /*2c40*/  IMAD.U32 R7, RZ, RZ, UR7 ;  /* 0x00000007ff077e24 */ /* 0x000fe2000f8e00ff */
[----:B------:R-:W2:Y:S04]  /*2c50*/  SYNCS.PHASECHK.TRANS64.TRYWAIT P0, [UR4+0x90], R5 ;  /* 0x00009005ff0075a7 */ /* 0x000ea80008001104 */
[----:B------:R-:W-:Y:S01]  /*2c60*/  PRMT R6, R0, 0x654, R7 ;  /* 0x0000065400067816 */ /* 0x000fe20000000007 */
[----:B-1----:R-:W-:Y:S01]  /*2c70*/  @!P2 IMAD.MOV.U32 R4, RZ, RZ, 0x10 ;  /* 0x00000010ff04a424 */ /* 0x002fe200078e00ff */
[----:B--2---:R-:W-:Y:S06]  /*2c80*/  @!P0 BRA `(.L_x_49) ;  /* 0x0000005400708947 */ /* 0x004fec0003800000 */
.L_x_134:
[----:B------:R-:W-:Y:S01]  /*2c90*/  ULEA UR8, UR5, UR6, 0x4 ;  /* 0x0000000605087291 */ /* 0x000fe2000f8e20ff */
[----:B------:R-:W-:Y:S01]  /*2ca0*/  SEL R3, R6, R3, !P2 ;  /* 0x0000000306037207 */ /* 0x000fe20005000000 */
[----:B------:R-:W-:Y:S01]  /*2cb0*/  UIADD3 UR9, UPT, UPT, UR4, 0x80, URZ ;  /* 0x0000008004097890 */ /* 0x000fe2000fffe0ff */
[----:B-1----:R-:W-:Y:S01]  /*2cc0*/  LEA R2, R11, UR6, 0x3 ;  /* 0x000000060b027c11 */ /* 0x002fe2000f8e18ff */
[----:B------:R-:W-:Y:S01]  /*2cd0*/  UIADD3 UR8, UPT, UPT, UR8, 0x110, URZ ;  /* 0x0000011008087890 */ /* 0x000fe2000fffe0ff */
[----:B------:R-:W-:Y:S01]  /*2ce0*/  SHF.L.U32 R5, R10, 0x1f, RZ ;  /* 0x0000001f0a057819 */ /* 0x000fe200000006ff */
[----:B------:R1:W-:Y:S01]  /*2cf0*/  @!P2 SYNCS.ARRIVE.TRANS64.RED RZ, [R3+URZ], R4 ;  /* 0x0000000403ffa9a7 */ /* 0x0003e200080004ff */
[----:B------:R-:W-:Y:S01]  /*2d00*/  UIADD3 UR4, UPT, UPT, UR5, 0x1, URZ ;  /* 0x0000000105047890 */ /* 0x000fe2000fffe0ff */
[----:B------:R-:W-:-:S03]  /*2d10*/  VIADD R8, R8, 0x1 ;  /* 0x0000000108087836 */ /* 0x000fc60000000000 */
[----:B------:R-:W-:Y:S02]  /*2d20*/  UISETP.NE.AND UP0, UPT, UR4, 0x2, UPT ;  /* 0x000000020400788c */ /* 0x000fe4000bf05270 */
[----:B------:R-:W-:Y:S06]  /*2d30*/  UGETNEXTWORKID.BROADCAST [UR8], [UR9] ;  /* 0x00000000080073ca */ /* 0x000fec0008000100 */
[----:B------:R-:W-:Y:S01]  /*2d40*/  USEL UR7, URZ, 0x1, UP0 ;  /* 0x00000001ff077887 */ /* 0x000fe20008000000 */
[----:B------:R-:W-:Y:S01]  /*2d50*/  ISETP.NE.AND P0, PT, R8, 0x2, PT ;  /* 0x000000020800780c */ /* 0x000fe20003f05270 */
[----:B------:R-:W-:Y:S01]  /*2d60*/  USEL UR5, UR4, URZ, UP0 ;  /* 0x000000ff04057287 */ /* 0x000fe20008000000 */
[----:B------:R-:W2:Y:S03]  /*2d70*/  SYNCS.PHASECHK.TRANS64.TRYWAIT P1, [R2+URZ+0x80], R5 ;  /* 0x00008005020075a7 */ /* 0x000ea600080211ff */
[----:B------:R-:W-:Y:S01]  /*2d80*/  LOP3.LUT R12, R12, UR7, RZ, 0x3c, !PT ;  /* 0x000000070c0c7c12 */ /* 0x000fe2000f8e3cff */
[----:B-12---:R-:W-:Y:S07]  /*2d90*/  @!P1 BRA `(.L_x_50) ;  /* 0x0000005400449947 */ /* 0x006fee0003800000 */
.L_x_135:
[C---:B------:R-:W-:Y:S01]  /*2da0*/  LEA R4, R11.reuse, UR6, 0x4 ;  /* 0x000000060b047c11 */ /* 0x040fe2000f8e20ff */
[----:B-1----:R-:W-:Y:S01]  /*2db0*/  VIADD R2, R2, 0x90 ;  /* 0x0000009002027836 */ /* 0x002fe20000000000 */
[----:B------:R-:W-:Y:S01]  /*2dc0*/  SEL R8, R8, RZ, P0 ;  /* 0x000000ff08087207 */ /* 0x000fe20000000000 */
[----:B------:R-:W-:-:S03]  /*2dd0*/  VIADD R11, R11, 0x1 ;  /* 0x000000010b0b7836 */ /* 0x000fc60000000000 */
[----:B------:R-:W1:Y:S01]  /*2de0*/  LDS.128 R4, [R4+0x110] ;  /* 0x0001100004047984 */ /* 0x000e620000000c00 */
[----:B------:R-:W-:Y:S02]  /*2df0*/  PRMT R2, RZ, 0x654, R2 ;  /* 0x00000654ff027816 */ /* 0x000fe40000000002 */
[C---:B------:R-:W-:Y:S01]  /*2e00*/  ISETP.NE.AND P1, PT, R11.reuse, 0x2, PT ;  /* 0x000000020b00780c */ /* 0x040fe20003f25270 */
[----:B------:R-:W-:Y:S01]  /*2e10*/  @!PT LDS RZ, [RZ] ;  /* 0x00000000fffff984 */ /* 0x000fe20000000800 */
[----:B------:R-:W-:Y:S01]  /*2e20*/  @!PT LDS RZ, [RZ] ;  /* 0x00000000fffff984 */ /* 0x000fe20000000800 */
[----:B------:R-:W-:Y:S01]  /*2e30*/  @!PT LDS RZ, [RZ] ;  /* 0x00000000fffff984 */ /* 0x000fe20000000800 */
[----:B------:R-:W-:Y:S01]  /*2e40*/  @!PT LDS RZ, [RZ] ;  /* 0x00000000fffff984 */ /* 0x000fe20000000800 */
[----:B------:R2:W-:Y:S06]  /*2e50*/  MEMBAR.ALL.CTA ;  /* 0x0000000000007992 */ /* 0x0005ec0000008000 */
[----:B--2---:R-:W2:Y:S01]  /*2e60*/  FENCE.VIEW.ASYNC.S ;  /* 0x00000000000073c6 */ /* 0x004ea20000000000 */
[----:B------:R-:W-:Y:S01]  /*2e70*/  SEL R11, R11, RZ, P1 ;  /* 0x000000ff0b0b7207 */ /* 0x000fe20000800000 */
[----:B--2---:R2:W-:Y:S01]  /*2e80*/  SYNCS.ARRIVE.TRANS64.RED.A1T0 RZ, [R2+URZ], RZ ;  /* 0x000000ff02ff79a7 */ /* 0x0045e200081004ff */
[----:B-1----:R-:W-:-:S02]  /*2e90*/  LOP3.LUT P3, RZ, R6, 0x1, RZ, 0xc0, !PT ;  /* 0x0000000106ff7812 */ /* 0x002fc4000786c0ff */
[----:B------:R-:W-:-:S04]  /*2ea0*/  SEL R5, RZ, 0x1, P1 ;  /* 0x00000001ff057807 */ /* 0x000fc80000800000 */
[----:B------:R-:W-:Y:S02]  /*2eb0*/  LOP3.LUT R10, R10, R5, RZ, 0x3c, !PT ;  /* 0x000000050a0a7212 */ /* 0x000fe400078e3cff */
[----:B--2---:R-:W-:-:S04]  /*2ec0*/  SEL R2, RZ, 0x1, P0 ;  /* 0x00000001ff027807 */ /* 0x004fc80000000000 */
[----:B------:R-:W-:Y:S01]  /*2ed0*/  LOP3.LUT R9, R9, R2, RZ, 0x3c, !PT ;  /* 0x0000000209097212 */ /* 0x000fe200078e3cff */
[----:B------:R-:W-:Y:S06]  /*2ee0*/  @P3 BRA `(.L_x_51) ;  /* 0xfffffffc002c3947 */ /* 0x000fec000383ffff */
[----:B------:R-:W-:Y:S01]  /*2ef0*/  ULEA UR4, UR5, UR6, 0x3 ;  /* 0x0000000605047291 */ /* 0x000fe2000f8e18ff */
[----:B------:R-:W-:-:S08]  /*2f00*/  SHF.L.U32 R3, R12, 0x1f, RZ ;  /* 0x0000001f0c037819 */ /* 0x000fd000000006ff */
[----:B------:R-:W1:Y:S02]  /*2f10*/  SYNCS.PHASECHK.TRANS64 P0, [UR4+0x90], R3 ;  /* 0x00009003ff0075a7 */ /* 0x000e640008001004 */
[----:B-1----:R-:W-:Y:S05]  /*2f20*/  @P0 BRA `(.L_x_52) ;  /* 0x0000000000080947 */ /* 0x002fea0003800000 */
[----:B------:R-:W1:Y:S02]  /*2f30*/  SYNCS.PHASECHK.TRANS64.TRYWAIT P0, [UR4+0x90], R3 ;  /* 0x00009003ff0075a7 */ /* 0x000e640008001104 */
[----:B-1----:R-:W-:Y:S05]  /*2f40*/  @!P0 BRA `(.L_x_53) ;  /* 0x0000005000ec8947 */ /* 0x002fea0003800000 */
.L_x_52:
[----:B------:R-:W-:-:S04]  /*2f50*/  UIADD3 UR7, UPT, UPT, UR5, 0x1, URZ ;  /* 0x0000000105077890 */ /* 0x000fc8000fffe0ff */
[----:B------:R-:W-:-:S04]  /*2f60*/  UISETP.NE.AND UP0, UPT, UR7, 0x2, UPT ;  /* 0x000000020700788c */ /* 0x000fc8000bf05270 */
[----:B------:R-:W-:Y:S02]  /*2f70*/  USEL UR8, URZ, 0x1, UP0 ;  /* 0x00000001ff087887 */ /* 0x000fe40008000000 */
[----:B------:R-:W-:-:S04]  /*2f80*/  USEL UR7, UR7, URZ, UP0 ;  /* 0x000000ff07077287 */ /* 0x000fc80008000000 */
[----:B------:R-:W-:Y:S01]  /*2f90*/  ULEA UR7, UR7, UR6, 0x3 ;  /* 0x0000000607077291 */ /* 0x000fe2000f8e18ff */
[----:B-1----:R-:W-:-:S04]  /*2fa0*/  LOP3.LUT R3, R12, UR8, RZ, 0x3c, !PT ;  /* 0x000000080c037c12 */ /* 0x002fc8000f8e3cff */
[----:B------:R-:W-:-:S04]  /*2fb0*/  SHF.L.U32 R0, R3, 0x1f, RZ ;  /* 0x0000001f03007819 */ /* 0x000fc800000006ff */
[----:B------:R-:W1:Y:S02]  /*2fc0*/  SYNCS.PHASECHK.TRANS64 P0, [UR7+0x90], R0 ;  /* 0x00009000ff0075a7 */ /* 0x000e640008001007 */
[----:B-1----:R-:W-:Y:S05]  /*2fd0*/  @P0 EXIT ;  /* 0x000000000000094d */ /* 0x002fea0003800000 */
[----:B------:R-:W-:Y:S02]  /*2fe0*/  SHF.L.U32 R3, R3, 0x1f, RZ ;  /* 0x0000001f03037819 */ /* 0x000fe400000006ff */
[----:B------:R-:W-:-:S07]  /*2ff0*/  MOV R0, UR7 ;  /* 0x0000000700007c02 */ /* 0x000fce0008000f00 */
.L_x_54:
[----:B-1----:R1:W2:Y:S02]  /*3000*/  SYNCS.PHASECHK.TRANS64.TRYWAIT P0, [R0+URZ+0x90], R3 ;  /* 0x00009003000075a7 */ /* 0x0022a400080011ff */
[----:B--2---:R-:W-:Y:S05]  /*3010*/  @!P0 NANOSLEEP.SYNCS 0x989680 ;  /* 0x009896800000895d */ /* 0x004fea0003900000 */
[----:B------:R-:W2:Y:S02]  /*3020*/  @!P0 SYNCS.PHASECHK.TRANS64 P0, [R0+URZ+0x90], R3 ;  /* 0x00009003000085a7 */ /* 0x000ea400080010ff */
[----:B--2---:R-:W-:Y:S05]  /*3030*/  @P0 EXIT ;  /* 0x000000000000094d */ /* 0x004fea0003800000 */
[----:B------:R-:W-:Y:S05]  /*3040*/  BRA `(.L_x_54) ;  /* 0xfffffffc00ec7947 */ /* 0x000fea000383ffff */
.L_x_47:
[----:B------:R-:W-:Y:S05]  /*3050*/  BRA.U UP4, `(.L_x_55) ;  /* 0x00000011042c7547 */ /* 0x000fea000b800000 */
[----:B------:R-:W-:Y:S01]  /*3060*/  UMOV UR4, 0x40 ;  /* 0x0000004000047882 */ /* 0x000fe20000000000 */
[----:B------:R-:W-:Y:S01]  /*3070*/  NOP ;  /* 0x0000000000007918 */ /* 0x000fe20000000000 */
[----:B------:R-:W-:Y:S01]  /*3080*/  ULEA UR5, UR54, UR4, 0x18 ;  /* 0x0000000436057291 */ /* 0x000fe2000f8ec0ff */
[----:B------:R-:W-:Y:S02]  /*3090*/  UMOV UR6, 0x400 ;  /* 0x0000040000067882 */ /* 0x000fe40000000000 */
[----:B------:R-:W-:-:S06]  /*30a0*/  ULEA UR6, UR54, UR6, 0x18 ;  /* 0x0000000636067291 */ /* 0x000fcc000f8ec0ff */
[----:B------:R-:W1:Y:S02]  /*30b0*/  LDS.U8 R0, [UR5+0x1c] ;  /* 0x00001c05ff007984 */ /* 0x000e640008000000 */
[----:B-1----:R-:W-:-:S13]  /*30c0*/  ISETP.NE.AND P0, PT, R0, RZ, PT ;  /* 0x000000ff0000720c */ /* 0x002fda0003f05270 */
[----:B------:R-:W-:Y:S05]  /*30d0*/  @P0 BRA `(.L_x_56) ;  /* 0x0000000000580947 */ /* 0x000fea0003800000 */
[----:B------:R-:W-:-:S13]  /*30e0*/  ELECT P0, URZ, PT ;  /* 0x0000000000ff782f */ /* 0x000fda0003800000 */
[----:B------:R-:W-:Y:S05]  /*30f0*/  @!P0 BRA `(.L_x_57) ;  /* 0x0000000000608947 */ /* 0x000fea0003800000 */
[----:B------:R-:W-:Y:S01]  /*3100*/  UMOV UR4, 0x10 ;  /* 0x0000001000047882 */ /* 0x000fe20000000000 */
[----:B------:R-:W-:Y:S01]  /*3110*/  HFMA2 R0, -RZ, RZ, 0, 5.9604644775390625e-08 ;  /* 0x00000001ff007431 */ /* 0x000fe200000001ff */
[----:B------:R-:W-:-:S03]  /*3120*/  MOV R3, 0xffff ;  /* 0x0000ffff00037802 */ /* 0x000fc60000000f00 */
[----:B------:R-:W-:Y:S04]  /*3130*/  DEPBAR.LE SB1, 0x36 ;  /* 0x00009d800000791a */ /* 0x000fe80000000000 */
[----:B------:R-:W1:Y:S02]  /*3140*/  UTCATOMSWS.FIND_AND_SET.ALIGN UP0, UR4, UR4 ;  /* 0x00000004000475e3 */ /* 0x000e640008000800 */
[----:B-1----:R-:W-:Y:S01]  /*3150*/  MOV R4, UR4 ;  /* 0x0000000400047c02 */ /* 0x002fe20008000f00 */
[----:B------:R-:W-:Y:S06]  /*3160*/  BRA.U UP0, `(.L_x_58) ;  /* 0x0000000100187547 */ /* 0x000fec000b800000 */
.L_x_59:
[----:B------:R-:W-:Y:S05]  /*3170*/  NANOSLEEP 0x64 ;  /* 0x000000640000795d */ /* 0x000fea0003800000 */
[----:B------:R-:W-:-:S05]  /*3180*/  UMOV UR4, 0x10 ;  /* 0x0000001000047882 */ /* 0x000fca0000000000 */
[----:B------:R-:W-:Y:S04]  /*3190*/  DEPBAR.LE SB1, 0x36 ;  /* 0x00009d800000791a */ /* 0x000fe80000000000 */
[----:B------:R-:W1:Y:S02]  /*31a0*/  UTCATOMSWS.FIND_AND_SET.ALIGN UP0, UR4, UR4 ;  /* 0x00000004000475e3 */ /* 0x000e640008000800 */
[----:B-1----:R-:W-:Y:S01]  /*31b0*/  MOV R4, UR4 ;  /* 0x0000000400047c02 */ /* 0x002fe20008000f00 */
[----:B------:R-:W-:Y:S05]  /*31c0*/  BRA.U !UP0, `(.L_x_59) ;  /* 0xfffffffd08e87547 */ /* 0x000fea000b83ffff */
.L_x_58:
[-C--:B------:R-:W-:Y:S02]  /*31d0*/  SHF.L.U32 R3, R3, R4.reuse, RZ ;  /* 0x0000000403037219 */ /* 0x080fe400000006ff */
[----:B------:R-:W-:Y:S01]  /*31e0*/  SHF.L.U32 R0, R0, R4, RZ ;  /* 0x0000000400007219 */ /* 0x000fe200000006ff */
[----:B------:R-:W-:Y:S02]  /*31f0*/  IMAD.SHL.U32 R4, R4, 0x20, RZ ;  /* 0x0000002004047824 */ /* 0x000fe400078e00ff */
[----:B------:R1:W-:Y:S04]  /*3200*/  ATOMS.OR RZ, [UR5+0x14], R3 ;  /* 0x00001403ffff798c */ /* 0x0003e8000b000005 */
[----:B------:R1:W-:Y:S04]  /*3210*/  ATOMS.OR RZ, [UR5+0x18], R0 ;  /* 0x00001800ffff798c */ /* 0x0003e8000b000005 */
[----:B------:R1:W-:Y:S01]  /*3220*/  STS [UR6+0x130], R4 ;  /* 0x00013004ff007988 */ /* 0x0003e20008000806 */
[----:B------:R-:W-:Y:S05]  /*3230*/  BRA `(.L_x_57) ;  /* 0x0000000000107947 */ /* 0x000fea0003800000 */
.L_x_56:
[----:B------:R-:W-:Y:S02]  /*3240*/  MOV R0, 0xffffffff ;  /* 0xffffffff00007802 */ /* 0x000fe40000000f00 */
[----:B------:R-:W-:-:S03]  /*3250*/  MOV R4, 0x3280 ;  /* 0x0000328000047802 */ /* 0x000fc60000000f00 */
[----:B------:R1:W-:Y:S04]  /*3260*/  STS [UR6+0x130], R0 ;  /* 0x00013000ff007988 */ /* 0x0003e80008000806 */
[----:B-1---5:R-:W-:Y:S05]  /*3270*/  CALL.REL.NOINC `($__internal_1_$__cuda_sm10x_tcgen05_guardrail_trap_phase_invalid_during_alloc) ;  /* 0x0000005400c47944 */ /* 0x022fea0003c00000 */
.L_x_57:
[----:B------:R-:W-:Y:S05]  /*3280*/  WARPSYNC.ALL ;  /* 0x0000000000007948 */ /* 0x000fea0003800000 */
[----:B------:R-:W2:Y:S01]  /*3290*/  S2UR UR4, SR_CgaCtaId ;  /* 0x00000000000479c3 */ /* 0x000ea20000008800 */
[----:B------:R-:W-:Y:S01]  /*32a0*/  UMOV UR41, 0x400 ;  /* 0x0000040000297882 */ /* 0x000fe20000000000 */
[----:B------:R-:W-:-:S06]  /*32b0*/  NOP ;  /* 0x0000000000007918 */ /* 0x000fcc0000000000 */
[----:B------:R-:W-:Y:S06]  /*32c0*/  BAR.ARV 0x6, 0xa0 ;  /* 0x0182800000007b1d */ /* 0x000fec0000002000 */
[----:B------:R-:W3:Y:S01]  /*32d0*/  LDCU UR6, c[0x0][0x38c] ;  /* 0x00007180ff0677ac */ /* 0x000ee20008000800 */
[----:B------:R-:W-:Y:S01]  /*32e0*/  LOP3.LUT R2, R2, 0xffff, RZ, 0xc0, !PT ;  /* 0x0000ffff02027812 */ /* 0x000fe200078ec0ff */
[----:B------:R-:W-:Y:S01]  /*32f0*/  IMAD.MOV.U32 R11, RZ, RZ, 0x1 ;  /* 0x00000001ff0b7424 */ /* 0x000fe200078e00ff */
[----:B------:R-:W-:Y:S01]  /*3300*/  CS2R R8, SRZ ;  /* 0x0000000000087805 */ /* 0x000fe2000001ff00 */
[----:B------:R-:W4:Y:S01]  /*3310*/  LDCU UR7, c[0x0][0x38c] ;  /* 0x00007180ff0777ac */ /* 0x000f220008000800 */
[----:B------:R-:W-:Y:S01]  /*3320*/  R2UR UR42, R2 ;  /* 0x00000000022a72ca */ /* 0x000fe200000e0000 */
[----:B------:R-:W-:Y:S01]  /*3330*/  IMAD.MOV.U32 R10, RZ, RZ, RZ ;  /* 0x000000ffff0a7224 */ /* 0x000fe200078e00ff */
[----:B------:R-:W-:Y:S01]  /*3340*/  UMOV UR46, URZ ;  /* 0x000000ff002e7c82 */ /* 0x000fe20008000000 */
[----:B------:R-:W-:Y:S01]  /*3350*/  UMOV UR39, URZ ;  /* 0x000000ff00277c82 */ /* 0x000fe20008000000 */
[----:B--2---:R-:W-:Y:S01]  /*3360*/  ULEA UR41, UR4, UR41, 0x18 ;  /* 0x0000002904297291 */ /* 0x004fe2000f8ec0ff */
[----:B------:R-:W-:Y:S01]  /*3370*/  UMOV UR62, 0x0 ;  /* 0x00000000003e7882 */ /* 0x000fe20000000000 */
[----:B------:R-:W-:-:S02]  /*3380*/  UMOV UR63, 0x8100010 ;  /* 0x08100010003f7882 */ /* 0x000fc40000000000 */
[----:B------:R-:W-:Y:S02]  /*3390*/  UIADD3 UR5, UPT, UPT, UR41, 0x6400, URZ ;  /* 0x0000640029057890 */ /* 0x000fe4000fffe0ff */
[----:B------:R-:W-:Y:S02]  /*33a0*/  UIADD3 UR4, UPT, UPT, UR41, 0x26400, URZ ;  /* 0x0002640029047890 */ /* 0x000fe4000fffe0ff */
[----:B---3--:R-:W-:Y:S01]  /*33b0*/  UIADD3 UR6, UPT, UPT, UR6, 0x7f, URZ ;  /* 0x0000007f06067890 */ /* 0x008fe2000fffe0ff */
[----:B-1----:R-:W1:Y:S01]  /*33c0*/  LDS R0, [UR41+0x130] ;  /* 0x00013029ff007984 */ /* 0x002e620008000800 */
[----:B------:R-:W-:Y:S02]  /*33d0*/  USHF.R.U32.HI UR5, URZ, 0x4, UR5 ;  /* 0x00000004ff057899 */ /* 0x000fe40008011605 */
[----:B------:R-:W-:Y:S02]  /*33e0*/  USHF.R.S32.HI UR47, URZ, 0x1f, UR6 ;  /* 0x0000001fff2f7899 */ /* 0x000fe40008011406 */
[----:B------:R-:W-:-:S02]  /*33f0*/  USHF.R.U32.HI UR4, URZ, 0x4, UR4 ;  /* 0x00000004ff047899 */ /* 0x000fc40008011604 */
[----:B------:R-:W-:Y:S02]  /*3400*/  ULEA.HI UR47, UR47, UR6, URZ, 0x7 ;  /* 0x000000062f2f7291 */ /* 0x000fe4000f8f38ff */
[----:B------:R-:W-:Y:S02]  /*3410*/  ULOP3.LUT UR5, UR5, 0x3fff, URZ, 0xc0, !UPT ;  /* 0x00003fff05057892 */ /* 0x000fe4000f8ec0ff */
[----:B------:R-:W-:Y:S02]  /*3420*/  USHF.R.S32.HI UR47, URZ, 0x7, UR47 ;  /* 0x00000007ff2f7899 */ /* 0x000fe4000801142f */
[----:B------:R-:W-:Y:S02]  /*3430*/  ULOP3.LUT UR4, UR4, 0x3fff, URZ, 0xc0, !UPT ;  /* 0x00003fff04047892 */ /* 0x000fe4000f8ec0ff */
[----:B------:R-:W-:Y:S01]  /*3440*/  UISETP.LT.AND UP0, UPT, UR47, 0x1, UPT ;  /* 0x000000012f00788c */ /* 0x000fe2000bf01270 */
[----:B------:R-:W-:Y:S01]  /*3450*/  UMOV UR60, 0x0 ;  /* 0x00000000003c7882 */ /* 0x000fe20000000000 */
[----:B------:R-:W-:-:S02]  /*3460*/  UMOV UR61, 0x8100010 ;  /* 0x08100010003d7882 */ /* 0x000fc40000000000 */
[----:B------:R-:W-:Y:S01]  /*3470*/  USEL UR64, UR47, 0x1, !UP0 ;  /* 0x000000012f407887 */ /* 0x000fe2000c000000 */
[----:B------:R-:W-:Y:S01]  /*3480*/  UMOV UR58, 0x0 ;  /* 0x00000000003a7882 */ /* 0x000fe20000000000 */
[----:B------:R-:W-:Y:S01]  /*3490*/  UMOV UR59, 0x8100010 ;  /* 0x08100010003b7882 */ /* 0x000fe20000000000 */
[----:B------:R-:W-:Y:S01]  /*34a0*/  UMOV UR56, 0x0 ;  /* 0x0000000000387882 */ /* 0x000fe20000000000 */
[----:B------:R-:W-:Y:S01]  /*34b0*/  UMOV UR57, 0x8100010 ;  /* 0x0810001000397882 */ /* 0x000fe20000000000 */
[----:B------:R-:W-:Y:S01]  /*34c0*/  UMOV UR54, 0x0 ;  /* 0x0000000000367882 */ /* 0x000fe20000000000 */
[----:B------:R-:W-:Y:S01]  /*34d0*/  UMOV UR55, 0x8100010 ;  /* 0x0810001000377882 */ /* 0x000fe20000000000 */
[----:B------:R-:W-:Y:S01]  /*34e0*/  UMOV UR52, 0x0 ;  /* 0x0000000000347882 */ /* 0x000fe20000000000 */
[----:B------:R-:W-:Y:S01]  /*34f0*/  UMOV UR53, 0x8100010 ;  /* 0x0810001000357882 */ /* 0x000fe20000000000 */
[----:B------:R-:W-:Y:S02]  /*3500*/  ULOP3.LUT UR43, UR5, 0x10000, URZ, 0xfc, !UPT ;  /* 0x00010000052b7892 */ /* 0x000fe4000f8efcff */
[----:B------:R-:W-:-:S02]  /*3510*/  ULOP3.LUT UR44, UR4, 0x10000, URZ, 0xfc, !UPT ;  /* 0x00010000042c7892 */ /* 0x000fc4000f8efcff */
[----:B------:R-:W-:Y:S02]  /*3520*/  UIADD3 UR64, UPT, UPT, -UR64, URZ, URZ ;  /* 0x000000ff40407290 */ /* 0x000fe4000fffe1ff */
[----:B----4-:R-:W-:Y:S01]  /*3530*/  UISETP.GE.AND UP4, UPT, UR7, 0x1, UPT ;  /* 0x000000010700788c */ /* 0x010fe2000bf86270 */
[----:B------:R-:W-:Y:S01]  /*3540*/  UMOV UR50, 0x0 ;  /* 0x0000000000327882 */ /* 0x000fe20000000000 */
[----:B------:R-:W-:Y:S01]  /*3550*/  UMOV UR51, 0x8100010 ;  /* 0x0810001000337882 */ /* 0x000fe20000000000 */
[----:B------:R-:W-:Y:S01]  /*3560*/  UMOV UR48, 0x0 ;  /* 0x0000000000307882 */ /* 0x000fe20000000000 */
[----:B-1----:R-:W-:Y:S01]  /*3570*/  R2UR UR65, R0 ;  /* 0x00000000004172ca */ /* 0x002fe200000e0000 */
[----:B------:R-:W-:-:S14]  /*3580*/  UMOV UR49, 0x8100010 ;  /* 0x0810001000317882 */ /* 0x000fdc0000000000 */
.L_x_66:
[----:B------:R-:W-:Y:S02]  /*3590*/  LEA R0, R10, UR41, 0x3 ;  /* 0x000000290a007c11 */ /* 0x000fe4000f8e18ff */
[----:B------:R-:W-:Y:S02]  /*35a0*/  SHF.L.U32 R5, R9, 0x1f, RZ ;  /* 0x0000001f09057819 */ /* 0x000fe400000006ff */
[----:B------:R-:W-:Y:S01]  /*35b0*/  PLOP3.LUT P0, PT, PT, PT, UP4, 0x80, 0x8 ;  /* 0x000000000008781c */ /* 0x000fe20003f0f048 */
[----:B------:R-:W-:Y:S01]  /*35c0*/  VIADD R3, R0, 0x90 ;  /* 0x0000009000037836 */ /* 0x000fe20000000000 */
[----:B-1----:R-:W1:Y:S02]  /*35d0*/  SYNCS.PHASECHK.TRANS64.TRYWAIT P1, [R0+URZ+0x80], R5 ;  /* 0x00008005000075a7 */ /* 0x002e6400080211ff */
[----:B-1-3--:R-:W-:Y:S09]  /*35e0*/  @!P1 BRA `(.L_x_60) ;  /* 0x0000004c005c9947 */ /* 0x00aff20003800000 */
.L_x_137:
[----:B------:R-:W-:Y:S01]  /*35f0*/  LEA R4, R10, UR41, 0x4 ;  /* 0x000000290a047c11 */ /* 0x000fe2000f8e20ff */
[----:B------:R-:W-:Y:S01]  /*3600*/  @UP4 ULEA UR4, UR39, UR41, 0x3 ;  /* 0x0000002927044291 */ /* 0x000fe2000f8e18ff */
[----:B------:R-:W-:Y:S01]  /*3610*/  PLOP3.LUT P2, PT, PT, PT, PT, 0x80, 0x8 ;  /* 0x000000000008781c */ /* 0x000fe20003f4f070 */
[----:B------:R-:W-:Y:S01]  /*3620*/  ULEA UR45, UR46, UR41, 0x3 ;  /* 0x000000292e2d7291 */ /* 0x000fe2000f8e18ff */
[----:B------:R-:W-:Y:S01]  /*3630*/  PRMT R3, RZ, 0x654, R3 ;  /* 0x00000654ff037816 */ /* 0x000fe20000000003 */
[----:B------:R-:W-:Y:S01]  /*3640*/  ULEA UR36, UR46, UR65, 0x6 ;  /* 0x000000412e247291 */ /* 0x000fe2000f8e30ff */
[----:B-1----:R-:W1:Y:S01]  /*3650*/  LDS.128 R4, [R4+0x110] ;  /* 0x0001100004047984 */ /* 0x002e620000000c00 */
[----:B------:R-:W-:Y:S02]  /*3660*/  @P0 SHF.L.U32 R2, R8, 0x1f, RZ ;  /* 0x0000001f08020819 */ /* 0x000fe400000006ff */
[----:B------:R-:W-:Y:S01]  /*3670*/  SHF.L.U32 R0, R11, 0x1f, RZ ;  /* 0x0000001f0b007819 */ /* 0x000fe200000006ff */
[----:B------:R-:W-:Y:S01]  /*3680*/  @!PT LDS RZ, [RZ] ;  /* 0x00000000fffff984 */ /* 0x000fe20000000800 */
[----:B------:R-:W-:Y:S01]  /*3690*/  @!PT LDS RZ, [RZ] ;  /* 0x00000000fffff984 */ /* 0x000fe20000000800 */
[----:B------:R-:W-:Y:S01]  /*36a0*/  @!PT LDS RZ, [RZ] ;  /* 0x00000000fffff984 */ /* 0x000fe20000000800 */
[----:B------:R-:W-:Y:S01]  /*36b0*/  @!PT LDS RZ, [RZ] ;  /* 0x00000000fffff984 */ /* 0x000fe20000000800 */
[----:B------:R2:W-:Y:S06]  /*36c0*/  MEMBAR.ALL.CTA ;  /* 0x0000000000007992 */ /* 0x0005ec0000008000 */
[----:B--2---:R-:W2:Y:S02]  /*36d0*/  FENCE.VIEW.ASYNC.S ;  /* 0x00000000000073c6 */ /* 0x004ea40000000000 */
[----:B--2---:R2:W-:Y:S01]  /*36e0*/  SYNCS.ARRIVE.TRANS64.RED.A1T0 RZ, [R3+URZ], RZ ;  /* 0x000000ff03ff79a7 */ /* 0x0045e200081004ff */
[----:B------:R2:W3:Y:S01]  /*36f0*/  @P0 SYNCS.PHASECHK.TRANS64.TRYWAIT P2, [UR4], R2 ;  /* 0x00000002ff0005a7 */ /* 0x0004e20008041104 */
[----:B-1----:R-:W-:Y:S01]  /*3700*/  LOP3.LUT P1, RZ, R6, 0x1, RZ, 0xc0, !PT ;  /* 0x0000000106ff7812 */ /* 0x002fe2000782c0ff */
[----:B------:R-:W1:Y:S02]  /*3710*/  SYNCS.PHASECHK.TRANS64.TRYWAIT P0, [UR45+0xc0], R0 ;  /* 0x0000c000ff0075a7 */ /* 0x000e64000800112d */
[----:B-123--:R-:W-:Y:S10]  /*3720*/  @!P0 BRA `(.L_x_61) ;  /* 0x0000004c00208947 */ /* 0x00eff40003800000 */
.L_x_139:
[----:B------:R-:W-:Y:S01]  /*3730*/  IADD3 R10, PT, PT, R10, 0x1, RZ ;  /* 0x000000010a0a7810 */ /* 0x000fe20007ffe0ff */
[----:B------:R-:W-:Y:S06]  /*3740*/  BRA.U !UP4, `(.L_x_62) ;  /* 0x000000050c107547 */ /* 0x000fec000b800000 */
[----:B------:R-:W-:Y:S01]  /*3750*/  UPLOP3.LUT UP2, UPT, UPT, UPT, UPT, 0x40, 0x4 ;  /* 0x000000000004789c */ /* 0x000fe20003f4e870 */
[----:B------:R-:W-:Y:S01]  /*3760*/  UMOV UR38, UR64 ;  /* 0x0000004000267c82 */ /* 0x000fe20008000000 */
[----:B------:R-:W-:Y:S01]  /*3770*/  UMOV UR37, UR47 ;  /* 0x0000002f00257c82 */ /* 0x000fe20008000000 */
[----:B------:R-:W-:-:S08]  /*3780*/  UMOV UR5, UR39 ;  /* 0x0000002700057c82 */ /* 0x000fd00008000000 */
.L_x_65:
[----:B------:R-:W-:Y:S02]  /*3790*/  UIADD3 UR38, UPT, UPT, UR38, 0x1, URZ ;  /* 0x0000000126267890 */ /* 0x000fe4000fffe0ff */
[----:B------:R-:W-:Y:S02]  /*37a0*/  ULEA UR7, UR5, UR41, 0x3 ;  /* 0x0000002905077291 */ /* 0x000fe4000f8e18ff */
[----:B------:R-:W-:Y:S01]  /*37b0*/  UISETP.NE.AND UP3, UPT, UR38, URZ, UPT ;  /* 0x000000ff2600728c */ /* 0x000fe2000bf65270 */
[----:B--23--:R-:W-:Y:S10]  /*37c0*/  @P2 BRA `(.L_x_63) ;  /* 0x00000000000c2947 */ /* 0x00cff40003800000 */
[----:B-1----:R-:W-:Y:S04]  /*37d0*/  SHF.L.U32 R3, R8, 0x1f, RZ ;  /* 0x0000001f08037819 */ /* 0x002fe800000006ff */
[----:B------:R-:W1:Y:S02]  /*37e0*/  SYNCS.PHASECHK.TRANS64.TRYWAIT P0, [UR7], R3 ;  /* 0x00000003ff0075a7 */ /* 0x000e640008001107 */
[----:B-1----:R-:W-:Y:S05]  /*37f0*/  @!P0 BRA `(.L_x_64) ;  /* 0x0000004c00048947 */ /* 0x002fea0003800000 */
.L_x_63:
[----:B------:R-:W-:Y:S01]  /*3800*/  UISETP.NE.AND UP0, UPT, UR37, 0x1, UPT ;  /* 0x000000012500788c */ /* 0x000fe2000bf05270 */
[----:B------:R-:W-:Y:S01]  /*3810*/  PLOP3.LUT P2, PT, PT, PT, PT, 0x80, 0x8 ;  /* 0x000000000008781c */ /* 0x000fe20003f4f070 */
[----:B------:R-:W-:Y:S02]  /*3820*/  UIADD3 UR4, UPT, UPT, UR5, 0x1, URZ ;  /* 0x0000000105047890 */ /* 0x000fe4000fffe0ff */
[----:B------:R-:W-:Y:S02]  /*3830*/  UIADD3 UR40, UPT, UPT, UR7, 0x20, URZ ;  /* 0x0000002007287890 */ /* 0x000fe4000fffe0ff */
[----:B------:R-:W-:Y:S01]  /*3840*/  UISETP.NE.AND UP1, UPT, UR4, 0x4, UPT ;  /* 0x000000040400788c */ /* 0x000fe2000bf25270 */
[----:B------:R-:W-:Y:S01]  /*3850*/  PLOP3.LUT P0, PT, PT, PT, UP0, 0x80, 0x8 ;  /* 0x000000000008781c */ /* 0x000fe20003f0f008 */
[----:B------:R-:W-:Y:S02]  /*3860*/  UIADD3 UR37, UPT, UPT, UR37, -0x1, URZ ;  /* 0xffffffff25257890 */ /* 0x000fe4000fffe0ff */
[----:B------:R-:W-:Y:S02]  /*3870*/  USEL UR6, URZ, 0x1, UP1 ;  /* 0x00000001ff067887 */ /* 0x000fe40008800000 */
[----:B------:R-:W-:Y:S01]  /*3880*/  USEL UR39, UR4, URZ, UP1 ;  /* 0x000000ff04277287 */ /* 0x000fe20008800000 */
[----:B------:R-:W-:Y:S01]  /*3890*/  UMOV UR7, 0x40004040 ;  /* 0x4000404000077882 */ /* 0x000fe20000000000 */
[----:B------:R-:W-:Y:S02]  /*38a0*/  UMOV UR35, 0x40004040 ;  /* 0x4000404000237882 */ /* 0x000fe40000000000 */
[----:B------:R-:W-:Y:S01]  /*38b0*/  @UP0 ULEA UR4, UR39, UR41, 0x3 ;  /* 0x0000002927040291 */ /* 0x000fe2000f8e18ff */
[----:B------:R-:W-:Y:S01]  /*38c0*/  LOP3.LUT R8, R8, UR6, RZ, 0x3c, !PT ;  /* 0x0000000608087c12 */ /* 0x000fe2000f8e3cff */
[----:B------:R-:W-:Y:S01]  /*38d0*/  ULEA UR6, UR5, UR44, 0xa ;  /* 0x0000002c05067291 */ /* 0x000fe2000f8e50ff */
[----:B------:R-:W-:Y:S02]  /*38e0*/  UMOV UR33, 0x40004040 ;  /* 0x4000404000217882 */ /* 0x000fe40000000000 */
[----:B-1----:R-:W-:Y:S01]  /*38f0*/  @P0 SHF.L.U32 R0, R8, 0x1f, RZ ;  /* 0x0000001f08000819 */ /* 0x002fe200000006ff */
[----:B------:R-:W-:Y:S02]  /*3900*/  UIADD3 UR34, UPT, UPT, UR6, 0x2, URZ ;  /* 0x0000000206227890 */ /* 0x000fe4000fffe0ff */
[----:B------:R-:W-:Y:S01]  /*3910*/  UIADD3 UR30, UPT, UPT, UR6, 0x4, URZ ;  /* 0x00000004061e7890 */ /* 0x000fe2000fffe0ff */
[----:B------:R2:W3:Y:S01]  /*3920*/  @P0 SYNCS.PHASECHK.TRANS64.TRYWAIT P2, [UR4], R0 ;  /* 0x00000000ff0005a7 */ /* 0x0004e20008041104 */
[----:B------:R-:W-:Y:S02]  /*3930*/  ULEA UR4, UR5, UR43, 0xb ;  /* 0x0000002b05047291 */ /* 0x000fe4000f8e58ff */
[----:B------:R-:W-:Y:S02]  /*3940*/  UIADD3 UR26, UPT, UPT, UR6, 0x6, URZ ;  /* 0x00000006061a7890 */ /* 0x000fe4000fffe0ff */
        /* <DEDUP_REMOVED lines=10> */
[----:B------:R-:W-:Y:S01]  /*39f0*/  UIADD3 UR8, UPT, UPT, UR4, 0x406, URZ ;  /* 0x0000040604087890 */ /* 0x000fe2000fffe0ff */
[----:B------:R-:W-:Y:S01]  /*3a00*/  UMOV UR5, 0x40004040 ;  /* 0x4000404000057882 */ /* 0x000fe20000000000 */
[----:B------:R-:W-:Y:S01]  /*3a10*/  UMOV UR31, 0x40004040 ;  /* 0x40004040001f7882 */ /* 0x000fe20000000000 */
[----:B------:R1:W-:Y:S01]  /*3a20*/  UTCHMMA gdesc[UR4], gdesc[UR6], tmem[UR36], tmem[UR62], idesc[UR63], UP2 ;  /* 0x00ff3e06040075ea */ /* 0x0003e20009000024 */
[----:B------:R-:W-:Y:S01]  /*3a30*/  UPLOP3.LUT UP2, UPT, UPT, UPT, UPT, 0x80, 0x8 ;  /* 0x000000000008789c */ /* 0x000fe20003f4f070 */
[----:B------:R2:W-:Y:S01]  /*3a40*/  UTCHMMA gdesc[UR32], gdesc[UR34], tmem[UR36], tmem[UR60], idesc[UR61], UPT ;  /* 0x00ff3c22200075ea */ /* 0x0005e2000b800024 */
[----:B------:R-:W-:Y:S01]  /*3a50*/  UMOV UR29, 0x40004040 ;  /* 0x40004040001d7882 */ /* 0x000fe20000000000 */
[----:B------:R-:W-:Y:S01]  /*3a60*/  UMOV UR27, 0x40004040 ;  /* 0x40004040001b7882 */ /* 0x000fe20000000000 */
        /* <DEDUP_REMOVED lines=12> */
[----:B------:R-:W-:Y:S01]  /*3b30*/  UMOV UR9, 0x40004040 ;  /* 0x4000404000097882 */ /* 0x000fe20000000000 */
[----:B------:R2:W-:Y:S01]  /*3b40*/  UTCHMMA gdesc[UR12], gdesc[UR14], tmem[UR36], tmem[UR50], idesc[UR51], UPT ;  /* 0x00ff320e0c0075ea */ /* 0x0005e2000b800024 */
[----:B------:R2:W-:Y:S01]  /*3b50*/  UTCHMMA gdesc[UR8], gdesc[UR10], tmem[UR36], tmem[UR48], idesc[UR49], UPT ;  /* 0x00ff300a080075ea */ /* 0x0005e2000b800024 */
[----:B------:R2:W-:Y:S01]  /*3b60*/  UTCBAR.MULTICAST [UR40], URZ, UR42 ;  /* 0x000000ff280073e9 */ /* 0x0005e2000800082a */
[----:B-1----:R-:W-:Y:S01]  /*3b70*/  UMOV UR5, UR39 ;  /* 0x0000002700057c82 */ /* 0x002fe20008000000 */
[----:B------:R-:W-:Y:S05]  /*3b80*/  BRA.U UP3, `(.L_x_65) ;  /* 0xfffffffd03007547 */ /* 0x000fea000b83ffff */
.L_x_62:
[----:B------:R-:W-:Y:S01]  /*3b90*/  UIADD3 UR4, UPT, UPT, UR46, 0x1, URZ ;  /* 0x000000012e047890 */ /* 0x000fe2000fffe0ff */
[C---:B------:R-:W-:Y:S01]  /*3ba0*/  ISETP.NE.AND P0, PT, R10.reuse, 0x2, PT ;  /* 0x000000020a00780c */ /* 0x040fe20003f05270 */
[----:B------:R-:W-:Y:S02]  /*3bb0*/  UIADD3 UR5, UPT, UPT, UR45, 0xa0, URZ ;  /* 0x000000a02d057890 */ /* 0x000fe4000fffe0ff */
[----:B------:R-:W-:Y:S01]  /*3bc0*/  UISETP.NE.AND UP0, UPT, UR4, 0x4, UPT ;  /* 0x000000040400788c */ /* 0x000fe2000bf05270 */
[----:B-12---:R-:W-:Y:S02]  /*3bd0*/  SEL R0, RZ, 0x1, P0 ;  /* 0x00000001ff007807 */ /* 0x006fe40000000000 */
[----:B------:R-:W-:Y:S01]  /*3be0*/  SEL R10, R10, RZ, P0 ;  /* 0x000000ff0a0a7207 */ /* 0x000fe20000000000 */
[----:B------:R-:W-:Y:S01]  /*3bf0*/  USEL UR6, URZ, 0x1, UP0 ;  /* 0x00000001ff067887 */ /* 0x000fe20008000000 */
[----:B------:R-:W-:Y:S01]  /*3c00*/  LOP3.LUT R9, R9, R0, RZ, 0x3c, !PT ;  /* 0x0000000009097212 */ /* 0x000fe200078e3cff */
[----:B------:R-:W-:Y:S01]  /*3c10*/  USEL UR46, UR4, URZ, UP0 ;  /* 0x000000ff042e7287 */ /* 0x000fe20008000000 */
[----:B------:R1:W-:Y:S03]  /*3c20*/  UTCBAR [UR5], URZ ;  /* 0x000000ff050073e9 */ /* 0x0003e600080000ff */
[----:B------:R-:W-:Y:S01]  /*3c30*/  LOP3.LUT R11, R11, UR6, RZ, 0x3c, !PT ;  /* 0x000000060b0b7c12 */ /* 0x000fe2000f8e3cff */
[----:B------:R-:W-:Y:S07]  /*3c40*/  @P1 BRA `(.L_x_66) ;  /* 0xfffffff800501947 */ /* 0x000fee000383ffff */
[----:B------:R-:W2:Y:S01]  /*3c50*/  S2UR UR8, SR_CgaCtaId ;  /* 0x00000000000879c3 */ /* 0x000ea20000008800 */
[----:B------:R-:W-:Y:S01]  /*3c60*/  ELECT P0, URZ, PT ;  /* 0x0000000000ff782f */ /* 0x000fe20003800000 */
[----:B------:R-:W-:Y:S01]  /*3c70*/  IMAD.MOV.U32 R0, RZ, RZ, 0x1 ;  /* 0x00000001ff007424 */ /* 0x000fe200078e00ff */
[----:B------:R-:W-:Y:S01]  /*3c80*/  UIADD3 UR41, UPT, UPT, UR41, 0xc0, URZ ;  /* 0x000000c029297890 */ /* 0x000fe2000fffe0ff */
[----:B------:R-:W-:Y:S01]  /*3c90*/  SHF.L.U32 R3, R11, 0x1f, RZ ;  /* 0x0000001f0b037819 */ /* 0x000fe200000006ff */
[----:B------:R-:W-:-:S03]  /*3ca0*/  UMOV UR4, 0x40 ;  /* 0x0000004000047882 */ /* 0x000fc60000000000 */
[----:B------:R-:W-:Y:S01]  /*3cb0*/  UVIRTCOUNT.DEALLOC.SMPOOL 0x80 ;  /* 0x000000800000784c */ /* 0x000fe20000000000 */
[----:B--2---:R-:W-:Y:S02]  /*3cc0*/  ULEA UR8, UR8, UR4, 0x18 ;  /* 0x0000000408087291 */ /* 0x004fe4000f8ec0ff */
[----:B------:R-:W-:-:S07]  /*3cd0*/  ULEA UR4, UR46, UR41, 0x3 ;  /* 0x000000292e047291 */ /* 0x000fce000f8e18ff */
[----:B------:R2:W-:Y:S02]  /*3ce0*/  @P0 STS.U8 [UR8+0x1c], R0 ;  /* 0x00001c00ff000988 */ /* 0x0005e40008000008 */
[----:B------:R-:W4:Y:S02]  /*3cf0*/  SYNCS.PHASECHK.TRANS64.TRYWAIT P0, [UR4], R3 ;  /* 0x00000003ff0075a7 */ /* 0x000f240008001104 */
[----:B--2-4-:R-:W-:Y:S05]  /*3d00*/  @!P0 BRA `(.L_x_67) ;  /* 0x0000004400d88947 */ /* 0x014fea0003800000 */
.L_x_142:
[----:B------:R-:W-:-:S04]  /*3d10*/  UIADD3 UR4, UPT, UPT, UR46, 0x1, URZ ;  /* 0x000000012e047890 */ /* 0x000fc8000fffe0ff */
[----:B------:R-:W-:-:S04]  /*3d20*/  UISETP.NE.AND UP0, UPT, UR4, 0x4, UPT ;  /* 0x000000040400788c */ /* 0x000fc8000bf05270 */
[----:B------:R-:W-:Y:S02]  /*3d30*/  USEL UR6, URZ, 0x1, UP0 ;  /* 0x00000001ff067887 */ /* 0x000fe40008000000 */
[----:B------:R-:W-:-:S04]  /*3d40*/  USEL UR4, UR4, URZ, UP0 ;  /* 0x000000ff04047287 */ /* 0x000fc80008000000 */
[----:B-1----:R-:W-:Y:S01]  /*3d50*/  ULEA UR5, UR4, UR41, 0x3 ;  /* 0x0000002904057291 */ /* 0x002fe2000f8e18ff */
[----:B------:R-:W-:-:S04]  /*3d60*/  LOP3.LUT R2, R11, UR6, RZ, 0x3c, !PT ;  /* 0x000000060b027c12 */ /* 0x000fc8000f8e3cff */
[----:B--2---:R-:W-:-:S04]  /*3d70*/  SHF.L.U32 R3, R2, 0x1f, RZ ;  /* 0x0000001f02037819 */ /* 0x004fc800000006ff */
[----:B------:R-:W1:Y:S02]  /*3d80*/  SYNCS.PHASECHK.TRANS64.TRYWAIT P0, [UR5], R3 ;  /* 0x00000003ff0075a7 */ /* 0x000e640008001105 */
[----:B-1----:R-:W-:Y:S05]  /*3d90*/  @!P0 BRA `(.L_x_68) ;  /* 0x0000004400cc8947 */ /* 0x002fea0003800000 */
.L_x_144:
        /* <DEDUP_REMOVED lines=9> */
.L_x_146:
[----:B------:R-:W-:-:S04]  /*3e30*/  UIADD3 UR4, UPT, UPT, UR4, 0x1, URZ ;  /* 0x0000000104047890 */ /* 0x000fc8000fffe0ff */
[----:B------:R-:W-:-:S04]  /*3e40*/  UISETP.NE.AND UP0, UPT, UR4, 0x4, UPT ;  /* 0x000000040400788c */ /* 0x000fc8000bf05270 */
[----:B------:R-:W-:Y:S02]  /*3e50*/  USEL UR5, URZ, 0x1, UP0 ;  /* 0x00000001ff057887 */ /* 0x000fe40008000000 */
[----:B------:R-:W-:-:S04]  /*3e60*/  USEL UR4, UR4, URZ, UP0 ;  /* 0x000000ff04047287 */ /* 0x000fc80008000000 */
[----:B------:R-:W-:Y:S01]  /*3e70*/  ULEA UR4, UR4, UR41, 0x3 ;  /* 0x0000002904047291 */ /* 0x000fe2000f8e18ff */
[----:B-1----:R-:W-:-:S04]  /*3e80*/  LOP3.LUT R3, R2, UR5, RZ, 0x3c, !PT ;  /* 0x0000000502037c12 */ /* 0x002fc8000f8e3cff */
[----:B------:R-:W-:-:S04]  /*3e90*/  SHF.L.U32 R3, R3, 0x1f, RZ ;  /* 0x0000001f03037819 */ /* 0x000fc800000006ff */
[----:B------:R-:W1:Y:S02]  /*3ea0*/  SYNCS.PHASECHK.TRANS64.TRYWAIT P0, [UR4], R3 ;  /* 0x00000003ff0075a7 */ /* 0x000e640008001104 */
[----:B-1----:R-:W-:Y:S05]  /*3eb0*/  @!P0 BRA `(.L_x_70) ;  /* 0x0000004400b48947 */ /* 0x002fea0003800000 */
.L_x_148:
[----:B------:R-:W-:Y:S01]  /*3ec0*/  NOP ;  /* 0x0000000000007918 */ /* 0x000fe20000000000 */
[----:B-1----:R-:W1:Y:S01]  /*3ed0*/  LDS R0, [UR8+0x14] ;  /* 0x00001408ff007984 */ /* 0x002e620008000800 */
[----:B------:R-:W-:Y:S01]  /*3ee0*/  ULOP3.LUT UR4, UR65, 0xffff, URZ, 0xc0, !UPT ;  /* 0x0000ffff41047892 */ /* 0x000fe2000f8ec0ff */
[----:B------:R-:W-:Y:S01]  /*3ef0*/  UMOV UR5, 0xffff ;  /* 0x0000ffff00057882 */ /* 0x000fe20000000000 */
[----:B------:R-:W-:Y:S02]  /*3f00*/  UMOV UR6, 0x1 ;  /* 0x0000000100067882 */ /* 0x000fe40000000000 */
[----:B------:R-:W-:-:S04]  /*3f10*/  USHF.R.U32.HI UR4, URZ, 0x5, UR4 ;  /* 0x00000005ff047899 */ /* 0x000fc80008011604 */
[----:B------:R-:W-:Y:S02]  /*3f20*/  USHF.L.U32 UR5, UR5, UR4, URZ ;  /* 0x0000000405057299 */ /* 0x000fe400080006ff */
[----:B------:R-:W-:-:S04]  /*3f30*/  USHF.L.U32 UR4, UR6, UR4, URZ ;  /* 0x0000000406047299 */ /* 0x000fc800080006ff */
[----:B-1----:R-:W-:-:S04]  /*3f40*/  LOP3.LUT R0, R0, UR5, RZ, 0xc0, !PT ;  /* 0x0000000500007c12 */ /* 0x002fc8000f8ec0ff */
[----:B------:R-:W-:-:S13]  /*3f50*/  ISETP.NE.AND P0, PT, R0, UR5, PT ;  /* 0x0000000500007c0c */ /* 0x000fda000bf05270 */
[----:B------:R-:W-:Y:S05]  /*3f60*/  @P0 BRA `(.L_x_71) ;  /* 0x0000000000580947 */ /* 0x000fea0003800000 */
[----:B------:R-:W1:Y:S02]  /*3f70*/  LDS R0, [UR8+0x18] ;  /* 0x00001808ff007984 */ /* 0x000e640008000800 */
[----:B-1----:R-:W-:-:S04]  /*3f80*/  LOP3.LUT R0, R0, UR4, RZ, 0xc0, !PT ;  /* 0x0000000400007c12 */ /* 0x002fc8000f8ec0ff */
[----:B------:R-:W-:-:S13]  /*3f90*/  ISETP.NE.AND P0, PT, R0, UR4, PT ;  /* 0x0000000400007c0c */ /* 0x000fda000bf05270 */
[----:B------:R-:W-:Y:S05]  /*3fa0*/  @P0 BRA `(.L_x_72) ;  /* 0x00000000003c0947 */ /* 0x000fea0003800000 */
[----:B------:R-:W1:Y:S01]  /*3fb0*/  S2R R2, SR_LANEID ;  /* 0x0000000000027919 */ /* 0x000e620000000000 */
[----:B------:R-:W-:Y:S01]  /*3fc0*/  ULOP3.LUT UR5, URZ, UR5, URZ, 0x33, !UPT ;  /* 0x00000005ff057292 */ /* 0x000fe2000f8e33ff */
[----:B------:R-:W-:Y:S01]  /*3fd0*/  LOP3.LUT R4, RZ, UR4, RZ, 0x33, !PT ;  /* 0x00000004ff047c12 */ /* 0x000fe2000f8e33ff */
[----:B------:R-:W-:Y:S02]  /*3fe0*/  VOTEU.ANY UR4, UPT, PT ;  /* 0x0000000000047886 */ /* 0x000fe400038e0100 */
[----:B------:R-:W-:Y:S01]  /*3ff0*/  UFLO.U32 UR4, UR4 ;  /* 0x00000004000472bd */ /* 0x000fe200080e0000 */
[----:B------:R-:W2:Y:S01]  /*4000*/  REDUX UR6, R4 ;  /* 0x00000000040673c4 */ /* 0x000ea20000000000 */
[----:B------:R-:W-:-:S06]  /*4010*/  IMAD.U32 R0, RZ, RZ, UR5 ;  /* 0x00000005ff007e24 */ /* 0x000fcc000f8e00ff */
[----:B------:R4:W-:Y:S01]  /*4020*/  UTCATOMSWS.AND URZ, UR5 ;  /* 0x0000000500ff79e3 */ /* 0x0009e20008000000 */
[----:B------:R-:W3:Y:S01]  /*4030*/  REDUX UR7, R0 ;  /* 0x00000000000773c4 */ /* 0x000ee20000000000 */
[----:B-1----:R-:W-:Y:S01]  /*4040*/  ISETP.EQ.U32.AND P0, PT, R2, UR4, PT ;  /* 0x0000000402007c0c */ /* 0x002fe2000bf02070 */
[----:B--2---:R-:W-:Y:S01]  /*4050*/  IMAD.U32 R2, RZ, RZ, UR6 ;  /* 0x00000006ff027e24 */ /* 0x004fe2000f8e00ff */
[----:B---3--:R-:W-:-:S11]  /*4060*/  MOV R3, UR7 ;  /* 0x0000000700037c02 */ /* 0x008fd60008000f00 */
[----:B------:R4:W-:Y:S04]  /*4070*/  @P0 ATOMS.AND RZ, [UR8+0x14], R3 ;  /* 0x00001403ffff098c */ /* 0x0009e8000a800008 */
[----:B------:R4:W-:Y:S01]  /*4080*/  @P0 ATOMS.AND RZ, [UR8+0x18], R2 ;  /* 0x00001802ffff098c */ /* 0x0009e2000a800008 */
[----:B------:R-:W-:Y:S05]  /*4090*/  BRA `(.L_x_73) ;  /* 0x0000000000147947 */ /* 0x000fea0003800000 */
.L_x_72:
[----:B------:R-:W-:Y:S02]  /*40a0*/  MOV R2, 0x40c0 ;  /* 0x000040c000027802 */ /* 0x000fe40000000f00 */
[----:B---3-5:R-:W-:Y:S05]  /*40b0*/  CALL.REL.NOINC `($__internal_0_$__cuda_sm10x_tcgen05_guardrail_trap_col_being_dealloced_not_returned_by_alloc) ;  /* 0x0000004800287944 */ /* 0x028fea0003c00000 */
[----:B------:R-:W-:Y:S05]  /*40c0*/  BRA `(.L_x_73) ;  /* 0x0000000000087947 */ /* 0x000fea0003800000 */
.L_x_71:
[----:B------:R-:W-:Y:S02]  /*40d0*/  MOV R2, 0x40f0 ;  /* 0x000040f000027802 */ /* 0x000fe40000000f00 */
[----:B---3-5:R-:W-:Y:S05]  /*40e0*/  CALL.REL.NOINC `($__internal_2_$__cuda_sm10x_tcgen05_guardrail_trap_unallocated_columns_being_dealloced) ;  /* 0x0000004800347944 */ /* 0x028fea0003c00000 */
.L_x_73:
[----:B------:R-:W-:Y:S01]  /*40f0*/  NOP ;  /* 0x0000000000007918 */ /* 0x000fe20000000000 */
[----:B----4-:R-:W-:Y:S05]  /*4100*/  EXIT ;  /* 0x000000000000794d */ /* 0x010fea0003800000 */
.L_x_55:
[----:B------:R-:W-:-:S09]  /*4110*/  UISETP.NE.OR UP0, UPT, UR22, 0x3, !UP3 ;  /* 0x000000031600788c */ /* 0x000fd2000df05670 */
[----:B------:R-:W-:Y:S05]  /*4120*/  BRA.U UP0, `(.L_x_74) ;  /* 0x0000000d00f07547 */ /* 0x000fea000b800000 */
[----:B------:R-:W1:Y:S01]  /*4130*/  LDCU UR33, c[0x0][0x370] ;  /* 0x00006e00ff2177ac */ /* 0x000e620008000800 */
[----:B------:R-:W2:Y:S01]  /*4140*/  LDC.64 R16, c[0x0][0x348] ;  /* 0x0000d200ff107b82 */ /* 0x000ea20000000a00 */
[----:B------:R-:W-:Y:S02]  /*4150*/  HFMA2 R13, -RZ, RZ, 0, 0 ;  /* 0x00000000ff0d7431 */ /* 0x000fe400000001ff */
[----:B------:R-:W-:Y:S01]  /*4160*/  IMAD.MOV.U32 R15, RZ, RZ, 0x1 ;  /* 0x00000001ff0f7424 */ /* 0x000fe200078e00ff */
[----:B------:R-:W1:Y:S01]  /*4170*/  LDCU.128 UR28, c[0x0][0xb10] ;  /* 0x00016200ff1c77ac */ /* 0x000e620008000c00 */
[----:B------:R-:W-:Y:S01]  /*4180*/  IMAD.MOV.U32 R14, RZ, RZ, RZ ;  /* 0x000000ffff0e7224 */ /* 0x000fe200078e00ff */
[----:B------:R-:W-:Y:S01]  /*4190*/  MOV R7, 0x2000 ;  /* 0x0000200000077802 */ /* 0x000fe20000000f00 */
[----:B------:R-:W3:Y:S01]  /*41a0*/  LDCU UR32, c[0x0][0x374] ;  /* 0x00006e80ff2077ac */ /* 0x000ee20008000800 */
[----:B------:R-:W4:Y:S01]  /*41b0*/  LDC.64 R2, c[0x0][0x888] ;  /* 0x00022200ff027b82 */ /* 0x000f220000000a00 */
[----:B------:R-:W3:Y:S01]  /*41c0*/  LDCU UR15, c[0x0][0xb0c] ;  /* 0x00016180ff0f77ac */ /* 0x000ee20008000800 */
[----:B------:R-:W3:Y:S06]  /*41d0*/  LDCU UR38, c[0x0][0xb20] ;  /* 0x00016400ff2677ac */ /* 0x000eec0008000800 */
[----:B------:R-:W2:Y:S01]  /*41e0*/  LDC.64 R4, c[0x0][0x890] ;  /* 0x00022400ff047b82 */ /* 0x000ea20000000a00 */
[----:B------:R-:W3:Y:S01]  /*41f0*/  LDCU UR4, c[0x0][0xb30] ;  /* 0x00016600ff0477ac */ /* 0x000ee20008000800 */
[----:B-1----:R-:W-:-:S02]  /*4200*/  UIMAD.WIDE.U32 UR6, UR33, UR28, URZ ;  /* 0x0000001c210672a5 */ /* 0x002fc4000f8e00ff */
[----:B---3--:R-:W-:Y:S01]  /*4210*/  UIMAD.WIDE.U32 UR8, UR32, UR31, URZ ;  /* 0x0000001f200872a5 */ /* 0x008fe2000f8e00ff */
[----:B------:R-:W-:Y:S01]  /*4220*/  UMOV UR24, 0x400 ;  /* 0x0000040000187882 */ /* 0x000fe20000000000 */
[----:B------:R-:W-:-:S03]  /*4230*/  UPLOP3.LUT UP3, UPT, UPT, UPT, UPT, 0x40, 0x4 ;  /* 0x000000000004789c */ /* 0x000fc60003f6e870 */
[----:B------:R-:W-:Y:S01]  /*4240*/  UMOV UR6, UR7 ;  /* 0x0000000700067c82 */ /* 0x000fe20008000000 */
[----:B------:R-:W-:Y:S01]  /*4250*/  UISETP.GE.AND UP0, UPT, UR42, 0x1, UPT ;  /* 0x000000012a00788c */ /* 0x000fe2000bf06270 */
[----:B------:R-:W-:Y:S01]  /*4260*/  UMOV UR34, UR9 ;  /* 0x0000000900227c82 */ /* 0x000fe20008000000 */
[----:B------:R-:W-:Y:S01]  /*4270*/  UISETP.NE.AND UP4, UPT, UR42, 0x1, UPT ;  /* 0x000000012a00788c */ /* 0x000fe2000bf85270 */
[----:B------:R-:W1:Y:S01]  /*4280*/  LDCU.64 UR16, c[0x0][0xb28] ;  /* 0x00016500ff1077ac */ /* 0x000e620008000a00 */
[----:B------:R-:W-:Y:S02]  /*4290*/  ULEA UR24, UR54, UR24, 0x18 ;  /* 0x0000001836187291 */ /* 0x000fe4000f8ec0ff */
[----:B------:R-:W-:Y:S02]  /*42a0*/  UISETP.NE.AND UP6, UPT, UR15, 0x1, UPT ;  /* 0x000000010f00788c */ /* 0x000fe4000bfc5270 */
[----:B------:R-:W-:Y:S02]  /*42b0*/  UISETP.NE.AND UP5, UPT, UR30, 0x1, UPT ;  /* 0x000000011e00788c */ /* 0x000fe4000bfa5270 */
[----:B------:R-:W-:-:S02]  /*42c0*/  USHF.R.U32.HI UR35, URZ, UR29, UR6 ;  /* 0x0000001dff237299 */ /* 0x000fc40008011606 */
[----:B------:R-:W-:Y:S02]  /*42d0*/  USHF.R.U32.HI UR34, URZ, UR38, UR34 ;  /* 0x00000026ff227299 */ /* 0x000fe40008011622 */
[----:B------:R-:W-:Y:S01]  /*42e0*/  UISETP.NE.AND UP2, UPT, UR4, 0x1, UPT ;  /* 0x000000010400788c */ /* 0x000fe2000bf45270 */
[----:B------:R-:W-:-:S10]  /*42f0*/  UMOV UR12, URZ ;  /* 0x000000ff000c7c82 */ /* 0x000fd40008000000 */
.L_x_83:
[C---:B------:R-:W-:Y:S02]  /*4300*/  LEA R12, R14.reuse, UR24, 0x3 ;  /* 0x000000180e0c7c11 */ /* 0x040fe4000f8e18ff */
[----:B------:R-:W-:Y:S02]  /*4310*/  SHF.L.U32 R9, R13, 0x1f, RZ ;  /* 0x0000001f0d097819 */ /* 0x000fe400000006ff */
[----:B------:R-:W-:Y:S02]  /*4320*/  LEA R10, R14, UR24, 0x4 ;  /* 0x000000180e0a7c11 */ /* 0x000fe4000f8e20ff */
[----:B---3--:R-:W3:Y:S02]  /*4330*/  SYNCS.PHASECHK.TRANS64.TRYWAIT P0, [R12+URZ+0x80], R9 ;  /* 0x000080090c0075a7 */ /* 0x008ee400080011ff */
[----:B---3--:R-:W-:Y:S05]  /*4340*/  @!P0 BRA `(.L_x_75) ;  /* 0x0000004000a88947 */ /* 0x008fea0003800000 */
.L_x_149:
[----:B---3--:R-:W3:Y:S01]  /*4350*/  LDS.128 R8, [R10+0x110] ;  /* 0x000110000a087984 */ /* 0x008ee20000000c00 */
[----:B------:R-:W-:Y:S01]  /*4360*/  UISETP.GE.AND UP0, UPT, UR42, 0x1, UPT ;  /* 0x000000012a00788c */ /* 0x000fe2000bf06270 */
[----:B------:R-:W-:Y:S01]  /*4370*/  @!PT LDS RZ, [RZ] ;  /* 0x00000000fffff984 */ /* 0x000fe20000000800 */
[----:B------:R-:W-:Y:S01]  /*4380*/  @!PT LDS RZ, [RZ] ;  /* 0x00000000fffff984 */ /* 0x000fe20000000800 */
[----:B------:R-:W-:Y:S01]  /*4390*/  @!PT LDS RZ, [RZ] ;  /* 0x00000000fffff984 */ /* 0x000fe20000000800 */
[----:B------:R-:W-:Y:S01]  /*43a0*/  @!PT LDS RZ, [RZ] ;  /* 0x00000000fffff984 */ /* 0x000fe20000000800 */
[----:B------:R1:W-:Y:S06]  /*43b0*/  MEMBAR.ALL.CTA ;  /* 0x0000000000007992 */ /* 0x0003ec0000008000 */
[----:B-1----:R-:W1:Y:S01]  /*43c0*/  FENCE.VIEW.ASYNC.S ;  /* 0x00000000000073c6 */ /* 0x002e620000000000 */
[----:B---3--:R-:W-:Y:S11]  /*43d0*/  LOP3.LUT P0, RZ, R10, 0x1, RZ, 0xc0, !PT ;  /* 0x000000010aff7812 */ /* 0x008ff6000780c0ff */
[----:B------:R-:W-:Y:S02]  /*43e0*/  @!UPT UIADD3 URZ, UPT, UPT, URZ, URZ, URZ ;  /* 0x000000fffffff290 */ /* 0x000fe4000fffe0ff */
[----:B-1----:R-:W-:Y:S01]  /*43f0*/  VOTEU.ANY UP1, P0 ;  /* 0x0000000000ff7886 */ /* 0x002fe20000020100 */
[----:B------:R-:W-:Y:S11]  /*4400*/  PLOP3.LUT P0, PT, PT, PT, UP1, 0x80, 0x8 ;  /* 0x000000000008781c */ /* 0x000ff60003f0f018 */
[----:B------:R-:W-:Y:S02]  /*4410*/  @!UPT UIADD3 URZ, UPT, UPT, URZ, URZ, URZ ;  /* 0x000000fffffff290 */ /* 0x000fe4000fffe0ff */
[----:B------:R-:W-:Y:S02]  /*4420*/  @P0 SHF.R.U32.HI R0, RZ, 0x10, R9 ;  /* 0x00000010ff000819 */ /* 0x000fe40000011609 */
[----:B------:R-:W-:Y:S02]  /*4430*/  @P0 MOV R6, R8 ;  /* 0x0000000800060202 */ /* 0x000fe40000000f00 */
[----:B------:R-:W-:Y:S01]  /*4440*/  @P0 R2UR UR4, R0 ;  /* 0x00000000000402ca */ /* 0x000fe200000e0000 */
[----:B------:R-:W-:Y:S01]  /*4450*/  VIADD R0, R12, 0x90 ;  /* 0x000000900c007836 */ /* 0x000fe20000000000 */
[----:B------:R-:W-:Y:S02]  /*4460*/  @P0 LOP3.LUT R8, R9, 0xffff, RZ, 0xc0, !PT ;  /* 0x0000ffff09080812 */ /* 0x000fe400078ec0ff */
[----:B------:R-:W-:Y:S02]  /*4470*/  @P0 R2UR UR6, R6 ;  /* 0x00000000060602ca */ /* 0x000fe400000e0000 */
[----:B------:R-:W-:Y:S02]  /*4480*/  PRMT R0, RZ, 0x654, R0 ;  /* 0x00000654ff007816 */ /* 0x000fe40000000000 */
[----:B------:R-:W-:Y:S02]  /*4490*/  @P0 R2UR UR5, R8 ;  /* 0x00000000080502ca */ /* 0x000fe400000e0000 */
[----:B------:R1:W-:Y:S03]  /*44a0*/  SYNCS.ARRIVE.TRANS64.RED.A1T0 RZ, [R0+URZ], RZ ;  /* 0x000000ff00ff79a7 */ /* 0x0003e600081004ff */
[----:B------:R-:W-:Y:S04]  /*44b0*/  @UP1 UMOV UR27, UR4 ;  /* 0x00000004001b1c82 */ /* 0x000fe80008000000 */
[----:B------:R-:W-:Y:S04]  /*44c0*/  @UP1 UMOV UR14, UR6 ;  /* 0x00000006000e1c82 */ /* 0x000fe80008000000 */
[----:B------:R-:W-:Y:S01]  /*44d0*/  @UP1 UMOV UR13, UR5 ;  /* 0x00000005000d1c82 */ /* 0x000fe20008000000 */
[----:B------:R-:W-:Y:S05]  /*44e0*/  BRA.U !UP0, `(.L_x_76) ;  /* 0x0000000108a47547 */ /* 0x000fea000b800000 */
[----:B------:R-:W-:Y:S02]  /*44f0*/  UIMAD.WIDE.U32 UR8, UR13, UR31, URZ ;  /* 0x0000001f0d0872a5 */ /* 0x000fe4000f8e00ff */
[----:B------:R-:W-:Y:S02]  /*4500*/  UIMAD.WIDE.U32 UR10, UR14, UR28, URZ ;  /* 0x0000001c0e0a72a5 */ /* 0x000fe4000f8e00ff */
[----:B------:R-:W-:Y:S02]  /*4510*/  USEL UR4, UR32, UR34, !UP5 ;  /* 0x0000002220047287 */ /* 0x000fe4000e800000 */
[----:B------:R-:W-:Y:S02]  /*4520*/  USEL UR7, UR33, UR35, !UP6 ;  /* 0x0000002321077287 */ /* 0x000fe4000f000000 */
[----:B------:R-:W-:Y:S02]  /*4530*/  UIMAD.WIDE.U32 UR18, UR4, UR16, URZ ;  /* 0x00000010041272a5 */ /* 0x000fe4000f8e00ff */
[----:B------:R-:W-:Y:S01]  /*4540*/  UIMAD.WIDE.U32 UR20, UR7, UR16, URZ ;  /* 0x00000010071472a5 */ /* 0x000fe2000f8e00ff */
[----:B------:R-:W-:Y:S02]  /*4550*/  UMOV UR5, UR9 ;  /* 0x0000000900057c82 */ /* 0x000fe40008000000 */
[----:B------:R-:W-:Y:S03]  /*4560*/  USHF.R.U32.HI UR6, URZ, UR38, UR5 ;  /* 0x00000026ff067299 */ /* 0x000fe60008011605 */
[----:B------:R-:W-:Y:S01]  /*4570*/  UMOV UR5, UR11 ;  /* 0x0000000b00057c82 */ /* 0x000fe20008000000 */
[----:B------:R-:W-:Y:S02]  /*4580*/  USEL UR6, UR13, UR6, !UP5 ;  /* 0x000000060d067287 */ /* 0x000fe4000e800000 */
[----:B------:R-:W-:Y:S02]  /*4590*/  USHF.R.U32.HI UR8, URZ, UR29, UR5 ;  /* 0x0000001dff087299 */ /* 0x000fe40008011605 */
[----:B------:R-:W-:Y:S01]  /*45a0*/  UIMAD.WIDE.U32 UR10, UR6, UR16, URZ ;  /* 0x00000010060a72a5 */ /* 0x000fe2000f8e00ff */
[----:B------:R-:W-:Y:S02]  /*45b0*/  UMOV UR5, UR19 ;  /* 0x0000001300057c82 */ /* 0x000fe40008000000 */
[----:B------:R-:W-:Y:S03]  /*45c0*/  @UP4 USHF.R.U32.HI UR4, URZ, UR17, UR5 ;  /* 0x00000011ff044299 */ /* 0x000fe60008011605 */
[----:B------:R-:W-:Y:S01]  /*45d0*/  UMOV UR5, UR21 ;  /* 0x0000001500057c82 */ /* 0x000fe20008000000 */
[----:B------:R-:W-:Y:S02]  /*45e0*/  UIMAD UR4, UR42, UR4, URZ ;  /* 0x000000042a0472a4 */ /* 0x000fe4000f8e02ff */
[----:B------:R-:W-:Y:S02]  /*45f0*/  @UP4 USHF.R.U32.HI UR7, URZ, UR17, UR5 ;  /* 0x00000011ff074299 */ /* 0x000fe40008011605 */
[----:B------:R-:W-:Y:S02]  /*4600*/  USEL UR5, UR14, UR8, !UP6 ;  /* 0x000000080e057287 */ /* 0x000fe4000f000000 */
[----:B------:R-:W-:Y:S02]  /*4610*/  UIMAD UR8, UR42, UR7, URZ ;  /* 0x000000072a0872a4 */ /* 0x000fe4000f8e02ff */
[----:B------:R-:W-:Y:S03]  /*4620*/  UISETP.GE.AND UP0, UPT, UR6, UR4, UPT ;  /* 0x000000040600728c */ /* 0x000fe6000bf06270 */
[----:B------:R-:W-:Y:S01]  /*4630*/  UMOV UR4, UR11 ;  /* 0x0000000b00047c82 */ /* 0x000fe20008000000 */
[----:B------:R-:W-:Y:S02]  /*4640*/  UISETP.GE.OR UP0, UPT, UR5, UR8, UP0 ;  /* 0x000000080500728c */ /* 0x000fe40008706670 */
[----:B------:R-:W-:Y:S02]  /*4650*/  USHF.R.U32.HI UR4, URZ, UR17, UR4 ;  /* 0x00000011ff047299 */ /* 0x000fe40008011604 */
[----:B------:R-:W-:Y:S02]  /*4660*/  UIMAD.WIDE.U32 UR8, UR5, UR16, URZ ;  /* 0x00000010050872a5 */ /* 0x000fe4000f8e00ff */
[----:B------:R-:W-:Y:S04]  /*4670*/  USEL UR10, UR6, UR4, !UP4 ;  /* 0x00000004060a7287 */ /* 0x000fe8000e000000 */
[----:B------:R-:W-:Y:S01]  /*4680*/  UIADD3 UR11, UPT, UPT, -UR10, URZ, URZ ;  /* 0x000000ff0a0b7290 */ /* 0x000fe2000fffe1ff */
[----:B------:R-:W-:Y:S02]  /*4690*/  @!UP0 UMOV UR4, UR9 ;  /* 0x0000000900048c82 */ /* 0x000fe40008000000 */
[----:B------:R-:W-:Y:S02]  /*46a0*/  @!UP0 USHF.R.U32.HI UR4, URZ, UR17, UR4 ;  /* 0x00000011ff048299 */ /* 0x000fe40008011604 */
[----:B------:R-:W-:Y:S02]  /*46b0*/  UIMAD UR8, UR42, UR11, UR6 ;  /* 0x0000000b2a0872a4 */ /* 0x000fe4000f8e0206 */
[----:B------:R-:W-:Y:S04]  /*46c0*/  @!UP0 USEL UR4, UR5, UR4, !UP4 ;  /* 0x0000000405048287 */ /* 0x000fe8000e000000 */
[----:B------:R-:W-:Y:S02]  /*46d0*/  @!UP0 UIMAD UR8, UR7, UR8, UR4 ;  /* 0x00000008070882a4 */ /* 0x000fe4000f8e0204 */
[----:B------:R-:W-:Y:S02]  /*46e0*/  @!UP0 UIADD3 UR9, UPT, UPT, UR10, -UR4, URZ ;  /* 0x800000040a098290 */ /* 0x000fe4000fffe0ff */
[----:B------:R-:W-:Y:S02]  /*46f0*/  UIADD3 UR4, UPT, UPT, -UR5, URZ, URZ ;  /* 0x000000ff05047290 */ /* 0x000fe4000fffe1ff */
[----:B------:R-:W-:Y:S02]  /*4700*/  UIADD3 UR7, UPT, UPT, -UR6, URZ, URZ ;  /* 0x000000ff06077290 */ /* 0x000fe4000fffe1ff */
[----:B------:R-:W-:Y:S02]  /*4710*/  @!UP0 UIMAD UR6, UR9, UR42, UR5 ;  /* 0x0000002a090682a4 */ /* 0x000fe4000f8e0205 */
[----:B------:R-:W-:Y:S02]  /*4720*/  UIMAD UR14, UR15, UR4, UR14 ;  /* 0x000000040f0e72a4 */ /* 0x000fe4000f8e020e */
[----:B------:R-:W-:Y:S01]  /*4730*/  UIMAD UR13, UR30, UR7, UR13 ;  /* 0x000000071e0d72a4 */ /* 0x000fe2000f8e020d */
[----:B------:R-:W-:Y:S02]  /*4740*/  @!UP0 UMOV UR5, UR8 ;  /* 0x0000000800058c82 */ /* 0x000fe40008000000 */
[----:B------:R-:W-:Y:S02]  /*4750*/  UIMAD UR14, UR5, UR15, UR14 ;  /* 0x0000000f050e72a4 */ /* 0x000fe4000f8e020e */
[----:B------:R-:W-:Y:S11]  /*4760*/  UIMAD UR13, UR6, UR30, UR13 ;  /* 0x0000001e060d72a4 */ /* 0x000ff6000f8e020d */
[----:B------:R-:W-:Y:S01]  /*4770*/  @!UPT UIADD3 URZ, UPT, UPT, URZ, URZ, URZ ;  /* 0x000000fffffff290 */ /* 0x000fe2000fffe0ff */
.L_x_76:
[----:B------:R-:W3:Y:S01]  /*4780*/  @!UP2 LDCU.128 UR20, c[0x0][0xb10] ;  /* 0x00016200ff14a7ac */ /* 0x000ee20008000c00 */
[C---:B--2---:R-:W-:Y:S02]  /*4790*/  ISETP.NE.U32.AND P1, PT, R4.reuse, RZ, PT ;  /* 0x000000ff0400720c */ /* 0x044fe40003f25070 */
[----:B------:R-:W-:Y:S02]  /*47a0*/  ISETP.NE.U32.AND P0, PT, R4, RZ, PT ;  /* 0x000000ff0400720c */ /* 0x000fe40003f05070 */
[C---:B------:R-:W-:Y:S02]  /*47b0*/  ISETP.NE.AND.EX P1, PT, R5.reuse, RZ, PT, P1 ;  /* 0x000000ff0500720c */ /* 0x040fe40003f25310 */
[----:B------:R-:W-:Y:S01]  /*47c0*/  ISETP.NE.AND.EX P0, PT, R5, RZ, PT, P0 ;  /* 0x000000ff0500720c */ /* 0x000fe20003f05300 */
[----:B------:R-:W2:Y:S01]  /*47d0*/  @!UP2 LDCU UR5, c[0x0][0xb0c] ;  /* 0x00016180ff05a7ac */ /* 0x000ea20008000800 */
[----:B------:R-:W-:Y:S02]  /*47e0*/  USHF.L.U32 UR11, UR25, 0x7, URZ ;  /* 0x00000007190b7899 */ /* 0x000fe400080006ff */
[----:B------:R-:W-:Y:S02]  /*47f0*/  USHF.L.U32 UR10, UR26, 0x6, URZ ;  /* 0x000000061a0a7899 */ /* 0x000fe400080006ff */
[----:B---3--:R-:W-:Y:S07]  /*4800*/  UIMAD.WIDE.U32 UR6, UR14, UR20, URZ ;  /* 0x000000140e0672a5 */ /* 0x008fee000f8e00ff */
[----:B------:R-:W-:Y:S01]  /*4810*/  @!UP2 UMOV UR4, UR7 ;  /* 0x000000070004ac82 */ /* 0x000fe20008000000 */
[----:B--2---:R-:W-:Y:S02]  /*4820*/  @!UP2 UISETP.NE.AND UP0, UPT, UR5, 0x1, UPT ;  /* 0x000000010500a88c */ /* 0x004fe4000bf05270 */
[----:B------:R-:W-:Y:S02]  /*4830*/  @!UP2 USHF.R.U32.HI UR4, URZ, UR21, UR4 ;  /* 0x00000015ff04a299 */ /* 0x000fe40008011604 */
[----:B------:R-:W-:Y:S02]  /*4840*/  UIMAD.WIDE.U32 UR6, UR13, UR23, URZ ;  /* 0x000000170d0672a5 */ /* 0x000fe4000f8e00ff */
[----:B------:R-:W-:Y:S02]  /*4850*/  @!UP2 USEL UR8, UR14, UR4, !UP0 ;  /* 0x000000040e08a287 */ /* 0x000fe4000c000000 */
[----:B------:R-:W-:Y:S03]  /*4860*/  @!UP2 UISETP.NE.AND UP0, UPT, UR22, 0x1, UPT ;  /* 0x000000011600a88c */ /* 0x000fe6000bf05270 */
[----:B------:R-:W-:Y:S02]  /*4870*/  @!UP2 UMOV UR6, UR7 ;  /* 0x000000070006ac82 */ /* 0x000fe40008000000 */
[----:B------:R-:W2:Y:S02]  /*4880*/  @!UP2 LDCU UR4, c[0x0][0xb20] ;  /* 0x00016400ff04a7ac */ /* 0x000ea40008000800 */
[----:B--2---:R-:W-:Y:S04]  /*4890*/  @!UP2 USHF.R.U32.HI UR6, URZ, UR4, UR6 ;  /* 0x00000004ff06a299 */ /* 0x004fe80008011606 */
[----:B------:R-:W-:Y:S04]  /*48a0*/  @!UP2 USEL UR6, UR13, UR6, !UP0 ;  /* 0x000000060d06a287 */ /* 0x000fe8000c000000 */
[----:B------:R-:W-:Y:S02]  /*48b0*/  @!UP2 UIADD3 UR4, UPT, UPT, -UR8, UR6, URZ ;  /* 0x000000060804a290 */ /* 0x000fe4000fffe1ff */
[----:B------:R-:W-:Y:S02]  /*48c0*/  @!UP2 UIADD3 UR6, UPT, UPT, UR8, -UR6, URZ ;  /* 0x800000060806a290 */ /* 0x000fe4000fffe0ff */
[----:B------:R-:W-:Y:S02]  /*48d0*/  @!UP2 UIMAD UR14, UR4, UR5, UR14 ;  /* 0x00000005040ea2a4 */ /* 0x000fe4000f8e020e */
[----:B------:R-:W-:Y:S01]  /*48e0*/  @!UP2 UIMAD UR13, UR6, UR22, UR13 ;  /* 0x00000016060da2a4 */ /* 0x000fe2000f8e020d */
[----:B------:R-:W-:Y:S11]  /*48f0*/  BRA.U UP3, `(.L_x_77) ;  /* 0x0000000103107547 */ /* 0x000ff6000b800000 */
[----:B-1----:R-:W-:Y:S04]  /*4900*/  MOV R0, UR37 ;  /* 0x0000002500007c02 */ /* 0x002fe80008000f00 */
[----:B------:R-:W-:Y:S04]  /*4910*/  SHF.L.U32 R9, R0, 0x1f, RZ ;  /* 0x0000001f00097819 */ /* 0x000fe800000006ff */
[----:B------:R-:W1:Y:S02]  /*4920*/  SYNCS.PHASECHK.TRANS64.TRYWAIT P2, [UR24+0x78], R9 ;  /* 0x00007809ff0075a7 */ /* 0x000e640008041118 */
[----:B-1----:R-:W-:Y:S05]  /*4930*/  @!P2 BRA `(.L_x_78) ;  /* 0x0000003c0040a947 */ /* 0x002fea0003800000 */
.L_x_77:
[----:B------:R-:W-:Y:S05]  /*4940*/  @!P1 BRA `(.L_x_79) ;  /* 0x0000000000309947 */ /* 0x000fea0003800000 */
[----:B----4-:R-:W-:Y:S01]  /*4950*/  ISETP.NE.U32.AND P1, PT, R2, RZ, PT ;  /* 0x000000ff0200720c */ /* 0x010fe20003f25070 */
[----:B------:R-:W2:Y:S01]  /*4960*/  LDCU.64 UR4, c[0x0][0x358] ;  /* 0x00006b00ff0477ac */ /* 0x000ea20008000a00 */
[----:B------:R-:W-:Y:S02]  /*4970*/  IMAD.MOV.U32 R84, RZ, RZ, 0x1 ;  /* 0x00000001ff547424 */ /* 0x000fe400078e00ff */
[----:B------:R-:W-:Y:S11]  /*4980*/  ISETP.NE.AND.EX P1, PT, R3, RZ, PT, P1 ;  /* 0x000000ff0300720c */ /* 0x000ff60003f25310 */
[----:B------:R-:W-:Y:S02]  /*4990*/  @!UPT UIADD3 URZ, UPT, UPT, URZ, URZ, URZ ;  /* 0x000000fffffff290 */ /* 0x000fe4000fffe0ff */
[----:B-1----:R-:W1:Y:S01]  /*49a0*/  @P1 LDC.64 R8, c[0x0][0x888] ;  /* 0x00022200ff081b82 */ /* 0x002e620000000a00 */
[----:B------:R-:W-:Y:S04]  /*49b0*/  @P1 IMAD R0, R4, UR36, RZ ;  /* 0x0000002404001c24 */ /* 0x000fe8000f8e02ff */
[----:B-1----:R-:W-:Y:S04]  /*49c0*/  @P1 IMAD.WIDE R8, R0, 0x4, R8 ;  /* 0x0000000400081825 */ /* 0x002fe800078e0208 */
[----:B------:R-:W-:Y:S01]  /*49d0*/  HFMA2 R0, -RZ, RZ, 0, 5.9604644775390625e-08 ;  /* 0x00000001ff007431 */ /* 0x000fe200000001ff */
[----:B--2--5:R2:W5:Y:S04]  /*49e0*/  @P1 LDG.E R41, desc[UR4][R8.64] ;  /* 0x0000000408291981 */ /* 0x024568000c1e1900 */
[----:B------:R-:W-:Y:S01]  /*49f0*/  @!P1 PRMT R84, R0, 0x7610, R84 ;  /* 0x0000761000549816 */ /* 0x000fe20000000054 */
[----:B--2---:R-:W3:Y:S06]  /*4a00*/  @!P1 LDC R41, c[0x0][0x880] ;  /* 0x00022000ff299b82 */ /* 0x004eec0000000800 */
.L_x_79:
[----:B---3-5:R-:W-:Y:S01]  /*4a10*/  @!P0 FSETP.EQ.AND P1, PT, R41, RZ, PT ;  /* 0x000000ff2900820b */ /* 0x028fe20003f22000 */
[----:B------:R-:W-:Y:S01]  /*4a20*/  @!UPT UIADD3 URZ, UPT, UPT, URZ, URZ, URZ ;  /* 0x000000fffffff290 */ /* 0x000fe2000fffe0ff */
[----:B------:R-:W-:Y:S11]  /*4a30*/  @!P0 BRA `(.L_x_80) ;  /* 0x0000000000188947 */ /* 0x000ff60003800000 */
[----:B------:R-:W-:Y:S02]  /*4a40*/  LOP3.LUT P0, RZ, R84, 0xff, RZ, 0xc0, !PT ;  /* 0x000000ff54ff7812 */ /* 0x000fe4000780c0ff */
[----:B----4-:R-:W-:Y:S04]  /*4a50*/  ISETP.NE.U32.AND P1, PT, R2, RZ, PT ;  /* 0x000000ff0200720c */ /* 0x010fe80003f25070 */
[----:B------:R-:W-:Y:S04]  /*4a60*/  ISETP.NE.AND.EX P1, PT, R3, RZ, PT, P1 ;  /* 0x000000ff0300720c */ /* 0x000fe80003f25310 */
[----:B------:R-:W-:Y:S03]  /*4a70*/  PLOP3.LUT P1, PT, P1, PT, PT, 0x8, 0x80 ;  /* 0x000000000080781c */ /* 0x000fe60000f2e170 */
[----:B------:R-:W-:Y:S11]  /*4a80*/  @P0 FSETP.EQ.AND P1, PT, R41, RZ, PT ;  /* 0x000000ff2900020b */ /* 0x000ff60003f22000 */
[----:B------:R-:W-:Y:S02]  /*4a90*/  @!UPT UIADD3 URZ, UPT, UPT, URZ, URZ, URZ ;  /* 0x000000fffffff290 */ /* 0x000fe4000fffe0ff */
.L_x_80:
[----:B------:R-:W-:Y:S01]  /*4aa0*/  ULEA UR4, UR12, UR24, 0x3 ;  /* 0x000000180c047291 */ /* 0x000fe2000f8e18ff */
[----:B-1----:R-:W-:Y:S02]  /*4ab0*/  SHF.L.U32 R9, R15, 0x1f, RZ ;  /* 0x0000001f0f097819 */ /* 0x002fe400000006ff */
[----:B------:R-:W-:Y:S04]  /*4ac0*/  ELECT P0, URZ, PT ;  /* 0x0000000000ff782f */ /* 0x000fe80003800000 */
[----:B------:R-:W-:Y:S02]  /*4ad0*/  PLOP3.LUT P1, PT, P1, P0, PT, 0xf2, 0x2f ;  /* 0x00000000002f781c */ /* 0x000fe40000f21e72 */
[----:B------:R-:W1:Y:S11]  /*4ae0*/  SYNCS.PHASECHK.TRANS64.TRYWAIT P2, [UR4+0x58], R9 ;  /* 0x00005809ff0075a7 */ /* 0x000e760008041104 */
[----:B------:R-:W-:Y:S05]  /*4af0*/  @!P1 IADD3 R8, P0, PT, R16, 0x580, RZ ;  /* 0x0000058010089810 */ /* 0x000fea0007f1e0ff */
[----:B------:R-:W-:Y:S01]  /*4b00*/  @!P1 IMAD.X R6, RZ, RZ, R17, P0 ;  /* 0x000000ffff069224 */ /* 0x000fe200000e0611 */
[----:B-1----:R-:W-:Y:S07]  /*4b10*/  @!P2 BRA `(.L_x_81) ;  /* 0x0000003800e0a947 */ /* 0x002fee0003800000 */
.L_x_152:
[----:B------:R-:W-:Y:S01]  /*4b20*/  @!P1 R2UR UR7, R6 ;  /* 0x00000000060792ca */ /* 0x000fe200000e0000 */
[----:B------:R-:W-:Y:S01]  /*4b30*/  UIADD3 UR5, UPT, UPT, UR12, 0x1, URZ ;  /* 0x000000010c057890 */ /* 0x000fe2000fffe0ff */
[----:B------:R-:W-:Y:S01]  /*4b40*/  @!P1 R2UR UR6, R8 ;  /* 0x00000000080692ca */ /* 0x000fe200000e0000 */
[----:B------:R-:W-:Y:S01]  /*4b50*/  UIADD3 UR9, UPT, UPT, UR4, 0x40, URZ ;  /* 0x0000004004097890 */ /* 0x000fe2000fffe0ff */
[----:B------:R-:W-:Y:S01]  /*4b60*/  @!P1 IMAD.MOV.U32 R6, RZ, RZ, 0x2000 ;  /* 0x00002000ff069424 */ /* 0x000fe200078e00ff */
[----:B------:R-:W-:Y:S01]  /*4b70*/  UISETP.NE.AND UP0, UPT, UR5, 0x3, UPT ;  /* 0x000000030500788c */ /* 0x000fe2000bf05270 */
[----:B------:R-:W-:Y:S01]  /*4b80*/  VIADD R14, R14, 0x1 ;  /* 0x000000010e0e7836 */ /* 0x000fe20000000000 */
[----:B------:R-:W-:Y:S01]  /*4b90*/  UMOV UR22, 0x0 ;  /* 0x0000000000167882 */ /* 0x000fe20000000000 */
[----:B------:R-:W-:Y:S01]  /*4ba0*/  UMOV UR23, 0x10000000 ;  /* 0x1000000000177882 */ /* 0x000fe20000000000 */
[----:B------:R-:W-:Y:S04]  /*4bb0*/  UPRMT UR20, UR54, 0x654, UR9 ;  /* 0x0000065436147896 */ /* 0x000fe80008000009 */
[----:B-1----:R-:W-:Y:S01]  /*4bc0*/  IMAD.U32 R9, RZ, RZ, UR7 ;  /* 0x00000007ff097e24 */ /* 0x002fe2000f8e00ff */
[----:B------:R-:W-:Y:S01]  /*4bd0*/  USEL UR7, URZ, 0x1, UP0 ;  /* 0x00000001ff077887 */ /* 0x000fe20008000000 */
[----:B------:R-:W-:Y:S01]  /*4be0*/  IMAD.U32 R8, RZ, RZ, UR6 ;  /* 0x00000006ff087e24 */ /* 0x000fe2000f8e00ff */
[----:B------:R-:W-:Y:S02]  /*4bf0*/  USEL UR6, UR5, URZ, UP0 ;  /* 0x000000ff05067287 */ /* 0x000fe40008000000 */
[----:B------:R-:W-:Y:S01]  /*4c00*/  VOTEU.ALL UP0, P1 ;  /* 0x0000000000ff7886 */ /* 0x000fe20000800000 */
[----:B------:R-:W-:Y:S02]  /*4c10*/  @!P1 R2UR UR19, R9 ;  /* 0x00000000091392ca */ /* 0x000fe400000e0000 */
[----:B------:R-:W-:Y:S02]  /*4c20*/  @!P1 R2UR UR18, R8 ;  /* 0x00000000081292ca */ /* 0x000fe400000e0000 */
[----:B------:R-:W-:Y:S01]  /*4c30*/  @!UP0 ULEA UR5, UR12, UR24, 0xd ;  /* 0x000000180c058291 */ /* 0x000fe2000f8e68ff */
[----:B------:R-:W-:Y:S02]  /*4c40*/  LOP3.LUT R15, R15, UR7, RZ, 0x3c, !PT ;  /* 0x000000070f0f7c12 */ /* 0x000fe4000f8e3cff */
[----:B------:R-:W-:Y:S01]  /*4c50*/  UMOV UR12, UR36 ;  /* 0x00000024000c7c82 */ /* 0x000fe20008000000 */
[----:B------:R-:W-:Y:S01]  /*4c60*/  @!UP0 UIADD3 UR8, UPT, UPT, UR5, 0x200, URZ ;  /* 0x0000020005088890 */ /* 0x000fe2000fffe0ff */
[----:B------:R-:W-:Y:S01]  /*4c70*/  SHF.L.U32 R0, R15, 0x1f, RZ ;  /* 0x0000001f0f007819 */ /* 0x000fe200000006ff */
[----:B------:R-:W-:Y:S01]  /*4c80*/  VOTEU.ALL UP0, P1 ;  /* 0x0000000000ff7886 */ /* 0x000fe20000800000 */
[----:B------:R-:W-:Y:S06]  /*4c90*/  ULEA UR5, UR6, UR24, 0x3 ;  /* 0x0000001806057291 */ /* 0x000fec000f8e18ff */
[----:B------:R1:W-:Y:S01]  /*4ca0*/  @!UP0 UTMALDG.3D [UR8], [UR18], desc[UR22] ;  /* 0x00001608120085b4 */ /* 0x0003e20008011000 */
[----:B------:R1:W-:Y:S01]  /*4cb0*/  @!P1 SYNCS.ARRIVE.TRANS64.RED.A0TR RZ, [UR4+0x40], R6 ;  /* 0x00004006ffff99a7 */ /* 0x0003e20008300404 */
[----:B------:R-:W-:Y:S01]  /*4cc0*/  SYNCS.ARRIVE.TRANS64.RED.A1T0 RZ, [UR20], RZ ;  /* 0x000000ffffff79a7 */ /* 0x000fe20008100414 */
[----:B------:R-:W2:Y:S02]  /*4cd0*/  SYNCS.PHASECHK.TRANS64.TRYWAIT P0, [UR5+0x58], R0 ;  /* 0x00005800ff0075a7 */ /* 0x000ea40008001105 */
[----:B-12---:R-:W-:Y:S05]  /*4ce0*/  @!P0 BRA `(.L_x_82) ;  /* 0x0000003800848947 */ /* 0x006fea0003800000 */
.L_x_154:
[----:B------:R-:W-:Y:S01]  /*4cf0*/  UIADD3 UR9, UPT, UPT, UR5, 0x40, URZ ;  /* 0x0000004005097890 */ /* 0x000fe2000fffe0ff */
[----:B------:R-:W-:Y:S01]  /*4d00*/  @!P1 IADD3 R6, P0, PT, R16, 0x580, RZ ;  /* 0x0000058010069810 */ /* 0x000fe20007f1e0ff */
[----:B------:R-:W-:Y:S01]  /*4d10*/  UPLOP3.LUT UP3, UPT, UPT, UPT, UPT, 0x80, 0x8 ;  /* 0x000000000008789c */ /* 0x000fe20003f6f070 */
[----:B------:R-:W-:Y:S01]  /*4d20*/  R2UR UR23, R86 ;  /* 0x00000000561772ca */ /* 0x000fe200000e0000 */
[----:B------:R-:W-:Y:S01]  /*4d30*/  UMOV UR20, 0x0 ;  /* 0x0000000000147882 */ /* 0x000fe20000000000 */
[----:B------:R-:W-:Y:S01]  /*4d40*/  @!P1 R2UR UR7, R6 ;  /* 0x00000000060792ca */ /* 0x000fe200000e0000 */
[----:B-1----:R-:W-:Y:S01]  /*4d50*/  @!P1 IMAD.X R0, RZ, RZ, R17, P0 ;  /* 0x000000ffff009224 */ /* 0x002fe200000e0611 */
[----:B------:R-:W-:Y:S01]  /*4d60*/  UMOV UR21, 0x10000000 ;  /* 0x1000000000157882 */ /* 0x000fe20000000000 */
[----:B------:R-:W-:Y:S01]  /*4d70*/  UMOV UR12, UR36 ;  /* 0x00000024000c7c82 */ /* 0x000fe20008000000 */
[----:B------:R-:W-:Y:S01]  /*4d80*/  VOTEU.ALL UP0, P1 ;  /* 0x0000000000ff7886 */ /* 0x000fe20000800000 */
[----:B------:R-:W-:Y:S01]  /*4d90*/  R2UR UR22, R87 ;  /* 0x00000000571672ca */ /* 0x000fe200000e0000 */
[----:B------:R-:W-:Y:S01]  /*4da0*/  UMOV UR36, UR27 ;  /* 0x0000001b00247c82 */ /* 0x000fe20008000000 */
[----:B------:R-:W-:Y:S02]  /*4db0*/  @!P1 R2UR UR4, R0 ;  /* 0x00000000000492ca */ /* 0x000fe400000e0000 */
[----:B------:R-:W-:Y:S01]  /*4dc0*/  @!UP0 UIADD3 UR10, UPT, UPT, UR10, 0x20, URZ ;  /* 0x000000200a0a8890 */ /* 0x000fe2000fffe0ff */
[C---:B------:R-:W-:Y:S01]  /*4dd0*/  ISETP.NE.AND P0, PT, R14.reuse, 0x2, PT ;  /* 0x000000020e00780c */ /* 0x040fe20003f05270 */
[----:B------:R-:W-:Y:S02]  /*4de0*/  UIADD3 UR26, UPT, UPT, UR13, UR23, URZ ;  /* 0x000000170d1a7290 */ /* 0x000fe4000fffe0ff */
[----:B------:R-:W-:Y:S01]  /*4df0*/  IMAD.U32 R8, RZ, RZ, UR7 ;  /* 0x00000007ff087e24 */ /* 0x000fe2000f8e00ff */
[----:B------:R-:W-:Y:S02]  /*4e00*/  SEL R0, RZ, 0x1, P0 ;  /* 0x00000001ff007807 */ /* 0x000fe40000000000 */
[----:B------:R-:W-:Y:S02]  /*4e10*/  SEL R14, R14, RZ, P0 ;  /* 0x000000ff0e0e7207 */ /* 0x000fe40000000000 */
[----:B------:R-:W-:Y:S01]  /*4e20*/  @!P1 R2UR UR18, R8 ;  /* 0x00000000081292ca */ /* 0x000fe200000e0000 */
[----:B------:R-:W-:Y:S01]  /*4e30*/  UIADD3 UR25, UPT, UPT, UR14, UR22, URZ ;  /* 0x000000160e197290 */ /* 0x000fe2000fffe0ff */
[----:B------:R-:W-:Y:S01]  /*4e40*/  IMAD.U32 R9, RZ, RZ, UR4 ;  /* 0x00000004ff097e24 */ /* 0x000fe2000f8e00ff */
[----:B------:R-:W-:Y:S01]  /*4e50*/  @!UP0 ULEA UR4, UR6, UR24, 0xd ;  /* 0x0000001806048291 */ /* 0x000fe2000f8e68ff */
[----:B------:R-:W-:Y:S03]  /*4e60*/  LOP3.LUT R13, R13, R0, RZ, 0x3c, !PT ;  /* 0x000000000d0d7212 */ /* 0x000fe600078e3cff */
[----:B------:R-:W-:Y:S01]  /*4e70*/  @!P1 R2UR UR19, R9 ;  /* 0x00000000091392ca */ /* 0x000fe200000e0000 */
[----:B------:R-:W-:Y:S01]  /*4e80*/  @!UP0 UIADD3 UR8, UPT, UPT, UR4, 0x200, URZ ;  /* 0x0000020004088890 */ /* 0x000fe2000fffe0ff */
[----:B------:R-:W-:Y:S01]  /*4e90*/  VOTEU.ALL UP0, P1 ;  /* 0x0000000000ff7886 */ /* 0x000fe20000800000 */
[----:B------:R-:W-:Y:S10]  /*4ea0*/  UPRMT UR4, UR54, 0x654, UR9 ;  /* 0x0000065436047896 */ /* 0x000ff40008000009 */
[----:B------:R1:W-:Y:S01]  /*4eb0*/  @!UP0 UTMALDG.3D [UR8], [UR18], desc[UR20] ;  /* 0x00001408120085b4 */ /* 0x0003e20008011000 */
[----:B------:R3:W-:Y:S01]  /*4ec0*/  @!P1 SYNCS.ARRIVE.TRANS64.RED.A0TR RZ, [UR5+0x40], R7 ;  /* 0x00004007ffff99a7 */ /* 0x0007e20008300405 */
[----:B------:R-:W-:Y:S01]  /*4ed0*/  SYNCS.ARRIVE.TRANS64.RED.A1T0 RZ, [UR4], RZ ;  /* 0x000000ffffff79a7 */ /* 0x000fe20008100404 */
[----:B------:R-:W-:Y:S04]  /*4ee0*/  UIADD3 UR4, UPT, UPT, UR6, 0x1, URZ ;  /* 0x0000000106047890 */ /* 0x000fe8000fffe0ff */
[----:B------:R-:W-:Y:S04]  /*4ef0*/  UISETP.NE.AND UP0, UPT, UR4, 0x3, UPT ;  /* 0x000000030400788c */ /* 0x000fe8000bf05270 */
[----:B------:R-:W-:Y:S06]  /*4f00*/  USEL UR5, URZ, 0x1, UP0 ;  /* 0x00000001ff057887 */ /* 0x000fec0008000000 */
[----:B------:R-:W-:Y:S01]  /*4f10*/  LOP3.LUT R15, R15, UR5, RZ, 0x3c, !PT ;  /* 0x000000050f0f7c12 */ /* 0x000fe2000f8e3cff */
[----:B-1----:R-:W-:Y:S01]  /*4f20*/  USEL UR12, UR4, URZ, UP0 ;  /* 0x000000ff040c7287 */ /* 0x002fe20008000000 */
[----:B------:R-:W-:Y:S11]  /*4f30*/  BRA.U UP1, `(.L_x_83) ;  /* 0xfffffff101f07547 */ /* 0x000ff6000b83ffff */
[----:B------:R-:W-:Y:S01]  /*4f40*/  UIADD3 UR24, UPT, UPT, UR24, 0x58, URZ ;  /* 0x0000005818187890 */ /* 0x000fe2000fffe0ff */
[----:B----4-:R-:W-:-:S03]  /*4f50*/  SHF.L.U32 R3, R15, 0x1f, RZ ;  /* 0x0000001f0f037819 */ /* 0x010fc600000006ff */
[----:B------:R-:W-:-:S09]  /*4f60*/  ULEA UR4, UR12, UR24, 0x3 ;  /* 0x000000180c047291 */ /* 0x000fd2000f8e18ff */
[----:B------:R-:W1:Y:S02]  /*4f70*/  SYNCS.PHASECHK.TRANS64.TRYWAIT P0, [UR4], R3 ;  /* 0x00000003ff0075a7 */ /* 0x000e640008001104 */
[----:B-1----:R-:W-:Y:S05]  /*4f80*/  @!P0 BRA `(.L_x_84) ;  /* 0x0000003400f48947 */ /* 0x002fea0003800000 */
.L_x_156:
        /* <DEDUP_REMOVED lines=9> */
.L_x_158:
        /* <DEDUP_REMOVED lines=8> */
.L_x_86:
[----:B-1----:R1:W2:Y:S02]  /*50a0*/  SYNCS.PHASECHK.TRANS64.TRYWAIT P0, [R0+URZ], R3 ;  /* 0x00000003000075a7 */ /* 0x0022a400080011ff */
[----:B--2---:R-:W-:Y:S05]  /*50b0*/  @!P0 NANOSLEEP.SYNCS 0x989680 ;  /* 0x009896800000895d */ /* 0x004fea0003900000 */
[----:B------:R-:W2:Y:S02]  /*50c0*/  @!P0 SYNCS.PHASECHK.TRANS64 P0, [R0+URZ], R3 ;  /* 0x00000003000085a7 */ /* 0x000ea400080010ff */
[----:B--2---:R-:W-:Y:S05]  /*50d0*/  @P0 EXIT ;  /* 0x000000000000094d */ /* 0x004fea0003800000 */
[----:B------:R-:W-:Y:S05]  /*50e0*/  BRA `(.L_x_86) ;  /* 0xfffffffc00ec7947 */ /* 0x000fea000383ffff */
.L_x_74:
[----:B------:R-:W-:-:S06]  /*50f0*/  UISETP.GE.AND UP0, UPT, UR22, 0x4, UPT ;  /* 0x000000041600788c */ /* 0x000fcc000bf06270 */
[----:B------:R-:W-:-:S13]  /*5100*/  PLOP3.LUT P0, PT, PT, PT, UP0, 0x80, 0x8 ;  /* 0x000000000008781c */ /* 0x000fda0003f0f008 */
[----:B------:R-:W-:Y:S05]  /*5110*/  @!P0 EXIT ;  /* 0x000000000000894d */ /* 0x000fea0003800000 */
[----:B------:R-:W-:Y:S01]  /*5120*/  BAR.SYNC.DEFER_BLOCKING 0x6, 0xa0 ;  /* 0x0182800000007b1d */ /* 0x000fe20000010000 */
[C---:B------:R-:W-:Y:S01]  /*5130*/  IMAD.SHL.U32 R3, R91.reuse, 0x20, RZ ;  /* 0x000000205b037824 */ /* 0x040fe200078e00ff */
[C---:B------:R-:W-:Y:S01]  /*5140*/  LOP3.LUT R92, R91.reuse, 0x2, RZ, 0xc0, !PT ;  /* 0x000000025b5c7812 */ /* 0x040fe200078ec0ff */
[C---:B------:R-:W-:Y:S01]  /*5150*/  IMAD.SHL.U32 R96, R91.reuse, 0x4, RZ ;  /* 0x000000045b607824 */ /* 0x040fe200078e00ff */
[C---:B------:R-:W-:Y:S01]  /*5160*/  LOP3.LUT R97, R91.reuse, 0x60, RZ, 0xc0, !PT ;  /* 0x000000605b617812 */ /* 0x040fe200078ec0ff */
[----:B------:R-:W-:Y:S01]  /*5170*/  IMAD.U32 R37, R91, 0x10000, RZ ;  /* 0x000100005b257824 */ /* 0x000fe200078e00ff */
[----:B------:R-:W-:Y:S01]  /*5180*/  UMOV UR47, 0x400 ;  /* 0x00000400002f7882 */ /* 0x000fe20000000000 */
[----:B------:R-:W1:Y:S01]  /*5190*/  LDCU.64 UR4, c[0x0][0x890] ;  /* 0x00011200ff0477ac */ /* 0x000e620008000a00 */
[----:B------:R-:W2:Y:S01]  /*51a0*/  LDC.64 R78, c[0x0][0x8b0] ;  /* 0x00022c00ff4e7b82 */ /* 0x000ea20000000a00 */
[----:B------:R-:W-:Y:S01]  /*51b0*/  LOP3.LUT R5, R3, 0xc0, RZ, 0xc0, !PT ;  /* 0x000000c003057812 */ /* 0x000fe200078ec0ff */
[----:B------:R-:W-:Y:S01]  /*51c0*/  HFMA2 R36, -RZ, RZ, 0, 0 ;  /* 0x00000000ff247431 */ /* 0x000fe200000001ff */
[----:B------:R-:W-:Y:S01]  /*51d0*/  ULEA UR47, UR54, UR47, 0x18 ;  /* 0x0000002f362f7291 */ /* 0x000fe2000f8ec0ff */
[----:B------:R-:W-:Y:S01]  /*51e0*/  LOP3.LUT R91, R91, 0x4, RZ, 0xc0, !PT ;  /* 0x000000045b5b7812 */ /* 0x000fe200078ec0ff */
[----:B------:R-:W-:Y:S01]  /*51f0*/  IMAD.MOV.U32 R94, RZ, RZ, RZ ;  /* 0x000000ffff5e7224 */ /* 0x000fe200078e00ff */
[----:B------:R-:W-:Y:S01]  /*5200*/  LOP3.LUT R96, R5, 0x18, R96, 0xf8, !PT ;  /* 0x0000001805607812 */ /* 0x000fe200078ef860 */
[----:B------:R-:W-:Y:S01]  /*5210*/  IMAD.MOV.U32 R90, RZ, RZ, RZ ;  /* 0x000000ffff5a7224 */ /* 0x000fe200078e00ff */
[----:B------:R-:W3:Y:S01]  /*5220*/  LDC.64 R76, c[0x0][0x8a8] ;  /* 0x00022a00ff4c7b82 */ /* 0x000ee20000000a00 */
[----:B------:R-:W-:Y:S01]  /*5230*/  IADD3 R95, PT, PT, -R91, 0x2, RZ ;  /* 0x000000025b5f7810 */ /* 0x000fe20007ffe1ff */
[----:B------:R-:W-:Y:S01]  /*5240*/  IMAD.MOV R92, RZ, RZ, -R92 ;  /* 0x000000ffff5c7224 */ /* 0x000fe200078e0a5c */
[----:B------:R-:W-:Y:S01]  /*5250*/  LOP3.LUT R37, R37, 0x600000, RZ, 0xc0, !PT ;  /* 0x0060000025257812 */ /* 0x000fe200078ec0ff */
[----:B------:R-:W4:Y:S01]  /*5260*/  LDCU UR63, c[0x0][0x370] ;  /* 0x00006e00ff3f77ac */ /* 0x000f220008000800 */
[----:B------:R-:W-:Y:S01]  /*5270*/  LOP3.LUT R96, R96, 0xf20, R3, 0xf8, !PT ;  /* 0x00000f2060607812 */ /* 0x000fe200078ef803 */
[----:B------:R-:W-:Y:S01]  /*5280*/  IMAD.SHL.U32 R95, R95, 0x10, RZ ;  /* 0x000000105f5f7824 */ /* 0x000fe200078e00ff */
[----:B------:R-:W-:Y:S01]  /*5290*/  MOV R93, RZ ;  /* 0x000000ff005d7202 */ /* 0x000fe20000000f00 */
[----:B------:R-:W4:Y:S01]  /*52a0*/  LDS R0, [UR47+0x130] ;  /* 0x0001302fff007984 */ /* 0x000f220008000800 */
[----:B-1----:R-:W-:Y:S01]  /*52b0*/  IMAD.U32 R99, RZ, RZ, UR4 ;  /* 0x00000004ff637e24 */ /* 0x002fe2000f8e00ff */
[----:B------:R-:W-:Y:S01]  /*52c0*/  UIADD3 UR4, UPT, UPT, UR47, 0x200, URZ ;  /* 0x000002002f047890 */ /* 0x000fe2000fffe0ff */
[----:B------:R-:W-:Y:S01]  /*52d0*/  IMAD.U32 R98, RZ, RZ, UR5 ;  /* 0x00000005ff627e24 */ /* 0x000fe2000f8e00ff */
[----:B------:R-:W-:Y:S01]  /*52e0*/  IADD3 R91, PT, PT, -R91, RZ, RZ ;  /* 0x000000ff5b5b7210 */ /* 0x000fe20007ffe1ff */
[----:B------:R-:W-:Y:S01]  /*52f0*/  UMOV UR55, 0x1 ;  /* 0x0000000100377882 */ /* 0x000fe20000000000 */
[----:B------:R-:W-:Y:S01]  /*5300*/  UMOV UR46, URZ ;  /* 0x000000ff002e7c82 */ /* 0x000fe20008000000 */
[----:B------:R-:W1:Y:S01]  /*5310*/  LDCU UR43, c[0x0][0xb0c] ;  /* 0x00016180ff2b77ac */ /* 0x000e620008000800 */
[----:B------:R-:W-:Y:S01]  /*5320*/  IMAD.U32 R101, RZ, RZ, UR4 ;  /* 0x00000004ff657e24 */ /* 0x000fe2000f8e00ff */
[----:B------:R-:W-:Y:S01]  /*5330*/  LEA R96, R96, UR4, 0x1 ;  /* 0x0000000460607c11 */ /* 0x000fe2000f8e08ff */
[----:B------:R-:W1:Y:S01]  /*5340*/  LDCU UR39, c[0x0][0xb30] ;  /* 0x00016600ff2777ac */ /* 0x000e620008000800 */
[----:B------:R-:W1:Y:S01]  /*5350*/  LDCU.64 UR60, c[0x0][0x888] ;  /* 0x00011100ff3c77ac */ /* 0x000e620008000a00 */
[----:B------:R-:W1:Y:S01]  /*5360*/  LDCU.64 UR40, c[0x0][0xb28] ;  /* 0x00016500ff2877ac */ /* 0x000e620008000a00 */
[----:B------:R-:W1:Y:S01]  /*5370*/  LDCU.128 UR56, c[0x0][0xb10] ;  /* 0x00016200ff3877ac */ /* 0x000e620008000c00 */
[----:B------:R-:W1:Y:S01]  /*5380*/  LDCU UR62, c[0x0][0x374] ;  /* 0x00006e80ff3e77ac */ /* 0x000e620008000800 */
[----:B------:R-:W-:Y:S01]  /*5390*/  UMOV UR53, URZ ;  /* 0x000000ff00357c82 */ /* 0x000fe20008000000 */
[----:B------:R-:W-:Y:S01]  /*53a0*/  UMOV UR52, URZ ;  /* 0x000000ff00347c82 */ /* 0x000fe20008000000 */
[----:B-1234-:R-:W-:-:S07]  /*53b0*/  IADD3 R37, PT, PT, R0, R37, RZ ;  /* 0x0000002500257210 */ /* 0x01efce0007ffe0ff */
.L_x_117:
[C---:B------:R-:W-:Y:S02]  /*53c0*/  LEA R0, R90.reuse, UR47, 0x3 ;  /* 0x0000002f5a007c11 */ /* 0x040fe4000f8e18ff */
[----:B------:R-:W-:Y:S02]  /*53d0*/  SHF.L.U32 R3, R93, 0x1f, RZ ;  /* 0x0000001f5d037819 */ /* 0x000fe400000006ff */
[----:B------:R-:W-:Y:S02]  /*53e0*/  LEA R5, R90, UR47, 0x4 ;  /* 0x0000002f5a057c11 */ /* 0x000fe4000f8e20ff */
[----:B-1----:R-:W1:Y:S02]  /*53f0*/  SYNCS.PHASECHK.TRANS64.TRYWAIT P0, [R0+URZ+0x80], R3 ;  /* 0x00008003000075a7 */ /* 0x002e6400080011ff */
[----:B-1----:R-:W-:Y:S05]  /*5400*/  @!P0 BRA `(.L_x_87) ;  /* 0x0000003400048947 */ /* 0x002fea0003800000 */
.L_x_159:
[----:B------:R-:W-:Y:S01]  /*5410*/  R2UR UR7, R100 ;  /* 0x00000000640772ca */ /* 0x000fe200000e0000 */
[----:B------:R-:W2:Y:S01]  /*5420*/  LDS.128 R4, [R5+0x110] ;  /* 0x0001100005047984 */ /* 0x000ea20000000c00 */
[----:B-1----:R-:W-:Y:S01]  /*5430*/  VIADD R0, R0, 0x90 ;  /* 0x0000009000007836 */ /* 0x002fe20000000000 */
[----:B------:R-:W-:Y:S04]  /*5440*/  UISETP.GE.AND UP0, UPT, UR42, 0x1, UPT ;  /* 0x000000012a00788c */ /* 0x000fe8000bf06270 */
[----:B------:R-:W-:Y:S01]  /*5450*/  PRMT R0, RZ, 0x654, R0 ;  /* 0x00000654ff007816 */ /* 0x000fe20000000000 */
[----:B------:R-:W-:Y:S01]  /*5460*/  @!PT LDS RZ, [RZ] ;  /* 0x00000000fffff984 */ /* 0x000fe20000000800 */
[----:B------:R-:W-:Y:S01]  /*5470*/  @!PT LDS RZ, [RZ] ;  /* 0x00000000fffff984 */ /* 0x000fe20000000800 */
[----:B------:R-:W-:Y:S01]  /*5480*/  @!PT LDS RZ, [RZ] ;  /* 0x00000000fffff984 */ /* 0x000fe20000000800 */
[----:B------:R-:W-:Y:S01]  /*5490*/  @!PT LDS RZ, [RZ] ;  /* 0x00000000fffff984 */ /* 0x000fe20000000800 */
[----:B------:R1:W-:Y:S06]  /*54a0*/  MEMBAR.ALL.CTA ;  /* 0x0000000000007992 */ /* 0x0003ec0000008000 */
[----:B-1----:R-:W1:Y:S02]  /*54b0*/  FENCE.VIEW.ASYNC.S ;  /* 0x00000000000073c6 */ /* 0x002e640000000000 */
[----:B-1----:R1:W-:Y:S01]  /*54c0*/  SYNCS.ARRIVE.TRANS64.RED.A1T0 RZ, [R0+URZ], RZ ;  /* 0x000000ff00ff79a7 */ /* 0x0023e200081004ff */
[----:B--2---:R-:W-:Y:S11]  /*54d0*/  LOP3.LUT P0, RZ, R6, 0x1, RZ, 0xc0, !PT ;  /* 0x0000000106ff7812 */ /* 0x004ff6000780c0ff */
[----:B------:R-:W-:Y:S02]  /*54e0*/  @!UPT UIADD3 URZ, UPT, UPT, URZ, URZ, URZ ;  /* 0x000000fffffff290 */ /* 0x000fe4000fffe0ff */
[----:B------:R-:W-:Y:S01]  /*54f0*/  VOTEU.ANY UP1, P0 ;  /* 0x0000000000ff7886 */ /* 0x000fe20000020100 */
[----:B------:R-:W-:Y:S01]  /*5500*/  PLOP3.LUT P0, PT, PT, PT, UP1, 0x80, 0x8 ;  /* 0x000000000008781c */ /* 0x000fe20003f0f018 */
[----:B------:R-:W-:Y:S06]  /*5510*/  UP2UR UR4, UPR, URZ, 0x2 ;  /* 0x00000002ff047883 */ /* 0x000fec0008000000 */
[----:B------:R-:W-:Y:S06]  /*5520*/  IMAD.U32 R102, RZ, RZ, UR4 ;  /* 0x00000004ff667e24 */ /* 0x000fec000f8e00ff */
[----:B------:R-:W-:Y:S02]  /*5530*/  @P0 SHF.R.U32.HI R2, RZ, 0x10, R5 ;  /* 0x00000010ff020819 */ /* 0x000fe40000011605 */
[----:B------:R-:W-:Y:S02]  /*5540*/  @P0 MOV R3, R4 ;  /* 0x0000000400030202 */ /* 0x000fe40000000f00 */
[----:B------:R-:W-:Y:S02]  /*5550*/  @P0 R2UR UR4, R2 ;  /* 0x00000000020402ca */ /* 0x000fe400000e0000 */
[----:B------:R-:W-:Y:S02]  /*5560*/  @P0 LOP3.LUT R4, R5, 0xffff, RZ, 0xc0, !PT ;  /* 0x0000ffff05040812 */ /* 0x000fe400078ec0ff */
[----:B------:R-:W-:Y:S02]  /*5570*/  @P0 R2UR UR6, R3 ;  /* 0x00000000030602ca */ /* 0x000fe400000e0000 */
[----:B------:R-:W-:Y:S07]  /*5580*/  @P0 R2UR UR5, R4 ;  /* 0x00000000040502ca */ /* 0x000fee00000e0000 */
[----:B------:R-:W-:Y:S02]  /*5590*/  @UP1 UMOV UR7, UR4 ;  /* 0x0000000400071c82 */ /* 0x000fe40008000000 */
[----:B------:R-:W-:Y:S02]  /*55a0*/  IMAD.U32 R100, RZ, RZ, UR7 ;  /* 0x00000007ff647e24 */ /* 0x000fe4000f8e00ff */
[----:B------:R-:W-:Y:S02]  /*55b0*/  @UP1 UMOV UR38, UR6 ;  /* 0x0000000600261c82 */ /* 0x000fe40008000000 */
[----:B------:R-:W-:Y:S01]  /*55c0*/  @UP1 UMOV UR37, UR5 ;  /* 0x0000000500251c82 */ /* 0x000fe20008000000 */
[----:B-1----:R-:W-:Y:S05]  /*55d0*/  BRA.U !UP0, `(.L_x_88) ;  /* 0x0000000108cc7547 */ /* 0x002fea000b800000 */
[----:B------:R-:W1:Y:S01]  /*55e0*/  LDCU UR12, c[0x0][0xb20] ;  /* 0x00016400ff0c77ac */ /* 0x000e620008000800 */
[----:B------:R-:W-:Y:S02]  /*55f0*/  UIMAD.WIDE.U32 UR4, UR62, UR59, URZ ;  /* 0x0000003b3e0472a5 */ /* 0x000fe4000f8e00ff */
[----:B------:R-:W-:Y:S02]  /*5600*/  UIMAD.WIDE.U32 UR6, UR63, UR56, URZ ;  /* 0x000000383f0672a5 */ /* 0x000fe4000f8e00ff */
[----:B------:R-:W-:Y:S02]  /*5610*/  UISETP.NE.AND UP0, UPT, UR58, 0x1, UPT ;  /* 0x000000013a00788c */ /* 0x000fe4000bf05270 */
[----:B------:R-:W-:Y:S02]  /*5620*/  UIMAD.WIDE.U32 UR8, UR37, UR59, URZ ;  /* 0x0000003b250872a5 */ /* 0x000fe4000f8e00ff */
[----:B------:R-:W-:Y:S02]  /*5630*/  UIMAD.WIDE.U32 UR10, UR38, UR56, URZ ;  /* 0x00000038260a72a5 */ /* 0x000fe4000f8e00ff */
[----:B------:R-:W-:Y:S02]  /*5640*/  UISETP.NE.AND UP1, UPT, UR43, 0x1, UPT ;  /* 0x000000012b00788c */ /* 0x000fe4000bf25270 */
[----:B------:R-:W-:Y:S01]  /*5650*/  UISETP.NE.AND UP2, UPT, UR42, 0x1, UPT ;  /* 0x000000012a00788c */ /* 0x000fe2000bf45270 */
[----:B------:R-:W-:Y:S02]  /*5660*/  UMOV UR4, UR5 ;  /* 0x0000000500047c82 */ /* 0x000fe40008000000 */
[----:B-1----:R-:W-:Y:S03]  /*5670*/  USHF.R.U32.HI UR5, URZ, UR12, UR4 ;  /* 0x0000000cff057299 */ /* 0x002fe60008011604 */
[----:B------:R-:W-:Y:S02]  /*5680*/  UMOV UR4, UR7 ;  /* 0x0000000700047c82 */ /* 0x000fe40008000000 */
[----:B------:R-:W-:Y:S02]  /*5690*/  USHF.R.U32.HI UR7, URZ, UR57, UR4 ;  /* 0x00000039ff077299 */ /* 0x000fe40008011604 */
[----:B------:R-:W-:Y:S02]  /*56a0*/  USEL UR4, UR62, UR5, !UP0 ;  /* 0x000000053e047287 */ /* 0x000fe4000c000000 */
[----:B------:R-:W-:Y:S01]  /*56b0*/  USEL UR7, UR63, UR7, !UP1 ;  /* 0x000000073f077287 */ /* 0x000fe2000c800000 */
[----:B------:R-:W-:Y:S01]  /*56c0*/  UMOV UR5, UR9 ;  /* 0x0000000900057c82 */ /* 0x000fe20008000000 */
[----:B------:R-:W-:Y:S02]  /*56d0*/  UIMAD.WIDE.U32 UR8, UR4, UR40, URZ ;  /* 0x00000028040872a5 */ /* 0x000fe4000f8e00ff */
[----:B------:R-:W-:Y:S03]  /*56e0*/  USHF.R.U32.HI UR6, URZ, UR12, UR5 ;  /* 0x0000000cff067299 */ /* 0x000fe60008011605 */
[----:B------:R-:W-:Y:S01]  /*56f0*/  UMOV UR5, UR11 ;  /* 0x0000000b00057c82 */ /* 0x000fe20008000000 */
[----:B------:R-:W-:Y:S02]  /*5700*/  UIMAD.WIDE.U32 UR10, UR7, UR40, URZ ;  /* 0x00000028070a72a5 */ /* 0x000fe4000f8e00ff */
[----:B------:R-:W-:Y:S02]  /*5710*/  USHF.R.U32.HI UR12, URZ, UR57, UR5 ;  /* 0x00000039ff0c7299 */ /* 0x000fe40008011605 */
[----:B------:R-:W-:Y:S01]  /*5720*/  USEL UR6, UR37, UR6, !UP0 ;  /* 0x0000000625067287 */ /* 0x000fe2000c000000 */
[----:B------:R-:W-:Y:S02]  /*5730*/  UMOV UR5, UR9 ;  /* 0x0000000900057c82 */ /* 0x000fe40008000000 */
[----:B------:R-:W-:Y:S01]  /*5740*/  UMOV UR10, UR11 ;  /* 0x0000000b000a7c82 */ /* 0x000fe20008000000 */
[----:B------:R-:W-:Y:S02]  /*5750*/  @UP2 USHF.R.U32.HI UR4, URZ, UR41, UR5 ;  /* 0x00000029ff042299 */ /* 0x000fe40008011605 */
[----:B------:R-:W-:Y:S02]  /*5760*/  @UP2 USHF.R.U32.HI UR7, URZ, UR41, UR10 ;  /* 0x00000029ff072299 */ /* 0x000fe4000801160a */
[----:B------:R-:W-:Y:S02]  /*5770*/  UIMAD UR4, UR42, UR4, URZ ;  /* 0x000000042a0472a4 */ /* 0x000fe4000f8e02ff */
[----:B------:R-:W-:Y:S02]  /*5780*/  UIMAD.WIDE.U32 UR10, UR6, UR40, URZ ;  /* 0x00000028060a72a5 */ /* 0x000fe4000f8e00ff */
[----:B------:R-:W-:Y:S02]  /*5790*/  USEL UR5, UR38, UR12, !UP1 ;  /* 0x0000000c26057287 */ /* 0x000fe4000c800000 */
[----:B------:R-:W-:Y:S02]  /*57a0*/  UIMAD UR8, UR42, UR7, URZ ;  /* 0x000000072a0872a4 */ /* 0x000fe4000f8e02ff */
[----:B------:R-:W-:Y:S03]  /*57b0*/  UISETP.GE.AND UP0, UPT, UR6, UR4, UPT ;  /* 0x000000040600728c */ /* 0x000fe6000bf06270 */
[----:B------:R-:W-:Y:S01]  /*57c0*/  UMOV UR4, UR11 ;  /* 0x0000000b00047c82 */ /* 0x000fe20008000000 */
[----:B------:R-:W-:Y:S02]  /*57d0*/  UISETP.GE.OR UP0, UPT, UR5, UR8, UP0 ;  /* 0x000000080500728c */ /* 0x000fe40008706670 */
[----:B------:R-:W-:Y:S02]  /*57e0*/  USHF.R.U32.HI UR4, URZ, UR41, UR4 ;  /* 0x00000029ff047299 */ /* 0x000fe40008011604 */
[----:B------:R-:W-:Y:S02]  /*57f0*/  UIMAD.WIDE.U32 UR8, UR5, UR40, URZ ;  /* 0x00000028050872a5 */ /* 0x000fe4000f8e00ff */
[----:B------:R-:W-:Y:S02]  /*5800*/  USEL UR11, UR6, UR4, !UP2 ;  /* 0x00000004060b7287 */ /* 0x000fe4000d000000 */
[----:B------:R-:W-:Y:S02]  /*5810*/  UIADD3 UR8, UPT, UPT, -UR5, URZ, URZ ;  /* 0x000000ff05087290 */ /* 0x000fe4000fffe1ff */
[----:B------:R-:W-:Y:S01]  /*5820*/  UIADD3 UR10, UPT, UPT, -UR11, URZ, URZ ;  /* 0x000000ff0b0a7290 */ /* 0x000fe2000fffe1ff */
[----:B------:R-:W-:Y:S01]  /*5830*/  @!UP0 UMOV UR4, UR9 ;  /* 0x0000000900048c82 */ /* 0x000fe20008000000 */
[----:B------:R-:W-:Y:S02]  /*5840*/  UIADD3 UR9, UPT, UPT, -UR6, URZ, URZ ;  /* 0x000000ff06097290 */ /* 0x000fe4000fffe1ff */
[----:B------:R-:W-:Y:S02]  /*5850*/  @!UP0 USHF.R.U32.HI UR4, URZ, UR41, UR4 ;  /* 0x00000029ff048299 */ /* 0x000fe40008011604 */
[----:B------:R-:W-:Y:S02]  /*5860*/  UIMAD UR10, UR42, UR10, UR6 ;  /* 0x0000000a2a0a72a4 */ /* 0x000fe4000f8e0206 */
[----:B------:R-:W-:Y:S04]  /*5870*/  @!UP0 USEL UR4, UR5, UR4, !UP2 ;  /* 0x0000000405048287 */ /* 0x000fe8000d000000 */
[----:B------:R-:W-:Y:S02]  /*5880*/  @!UP0 UIMAD UR10, UR7, UR10, UR4 ;  /* 0x0000000a070a82a4 */ /* 0x000fe4000f8e0204 */
[----:B------:R-:W-:Y:S02]  /*5890*/  @!UP0 UIADD3 UR11, UPT, UPT, UR11, -UR4, URZ ;  /* 0x800000040b0b8290 */ /* 0x000fe4000fffe0ff */
[----:B------:R-:W-:Y:S02]  /*58a0*/  UIMAD UR7, UR43, UR8, UR38 ;  /* 0x000000082b0772a4 */ /* 0x000fe4000f8e0226 */
[----:B------:R-:W-:Y:S02]  /*58b0*/  @!UP0 UIMAD UR6, UR11, UR42, UR5 ;  /* 0x0000002a0b0682a4 */ /* 0x000fe4000f8e0205 */
[----:B------:R-:W-:Y:S01]  /*58c0*/  UIMAD UR4, UR58, UR9, UR37 ;  /* 0x000000093a0472a4 */ /* 0x000fe2000f8e0225 */
[----:B------:R-:W-:Y:S02]  /*58d0*/  @!UP0 UMOV UR5, UR10 ;  /* 0x0000000a00058c82 */ /* 0x000fe40008000000 */
[----:B------:R-:W-:Y:S02]  /*58e0*/  UIMAD UR38, UR5, UR43, UR7 ;  /* 0x0000002b052672a4 */ /* 0x000fe4000f8e0207 */
[----:B------:R-:W-:Y:S11]  /*58f0*/  UIMAD UR37, UR6, UR58, UR4 ;  /* 0x0000003a062572a4 */ /* 0x000ff6000f8e0204 */
[----:B------:R-:W-:Y:S01]  /*5900*/  @!UPT UIADD3 URZ, UPT, UPT, URZ, URZ, URZ ;  /* 0x000000fffffff290 */ /* 0x000fe2000fffe0ff */
.L_x_88:
[----:B------:R-:W-:Y:S01]  /*5910*/  UISETP.NE.AND UP0, UPT, UR39, 0x1, UPT ;  /* 0x000000012700788c */ /* 0x000fe2000bf05270 */
[----:B------:R-:W-:Y:S01]  /*5920*/  R2UR UR11, R101 ;  /* 0x00000000650b72ca */ /* 0x000fe200000e0000 */
[----:B------:R-:W-:Y:S01]  /*5930*/  USHF.L.U32 UR50, UR25, 0x7, URZ ;  /* 0x0000000719327899 */ /* 0x000fe200080006ff */
[----:B------:R-:W-:Y:S01]  /*5940*/  IADD3 R90, PT, PT, R90, 0x1, RZ ;  /* 0x000000015a5a7810 */ /* 0x000fe20007ffe0ff */
[----:B------:R-:W-:Y:S07]  /*5950*/  USHF.L.U32 UR49, UR26, 0x6, URZ ;  /* 0x000000061a317899 */ /* 0x000fee00080006ff */
[----:B------:R-:W1:Y:S01]  /*5960*/  @!UP0 LDCU.128 UR12, c[0x0][0xb10] ;  /* 0x00016200ff0c87ac */ /* 0x000e620008000c00 */
[----:B------:R-:W2:Y:S01]  /*5970*/  @!UP0 LDCU UR5, c[0x0][0xb0c] ;  /* 0x00016180ff0587ac */ /* 0x000ea20008000800 */
[----:B------:R-:W3:Y:S01]  /*5980*/  @!UP0 LDCU UR10, c[0x0][0xb20] ;  /* 0x00016400ff0a87ac */ /* 0x000ee20008000800 */
[----:B-1----:R-:W-:Y:S02]  /*5990*/  UIMAD.WIDE.U32 UR8, UR38, UR12, URZ ;  /* 0x0000000c260872a5 */ /* 0x002fe4000f8e00ff */
[----:B------:R-:W-:Y:S02]  /*59a0*/  UIMAD.WIDE.U32 UR6, UR37, UR15, URZ ;  /* 0x0000000f250672a5 */ /* 0x000fe4000f8e00ff */
[----:B------:R-:W-:Y:S03]  /*59b0*/  @!UP0 UISETP.NE.AND UP1, UPT, UR14, 0x1, UPT ;  /* 0x000000010e00888c */ /* 0x000fe6000bf25270 */
[----:B------:R-:W-:Y:S01]  /*59c0*/  @!UP0 UMOV UR4, UR9 ;  /* 0x0000000900048c82 */ /* 0x000fe20008000000 */
[----:B--2---:R-:W-:Y:S02]  /*59d0*/  @!UP0 UISETP.NE.AND UP2, UPT, UR5, 0x1, UPT ;  /* 0x000000010500888c */ /* 0x004fe4000bf45270 */
[----:B------:R-:W-:Y:S01]  /*59e0*/  @!UP0 USHF.R.U32.HI UR4, URZ, UR13, UR4 ;  /* 0x0000000dff048299 */ /* 0x000fe20008011604 */
[----:B------:R-:W-:Y:S02]  /*59f0*/  @!UP0 UMOV UR6, UR7 ;  /* 0x0000000700068c82 */ /* 0x000fe40008000000 */
[----:B---3--:R-:W-:Y:S02]  /*5a00*/  @!UP0 USHF.R.U32.HI UR6, URZ, UR10, UR6 ;  /* 0x0000000aff068299 */ /* 0x008fe40008011606 */
[----:B------:R-:W-:Y:S02]  /*5a10*/  @!UP0 USEL UR7, UR38, UR4, !UP2 ;  /* 0x0000000426078287 */ /* 0x000fe4000d000000 */
[----:B------:R-:W-:Y:S04]  /*5a20*/  @!UP0 USEL UR6, UR37, UR6, !UP1 ;  /* 0x0000000625068287 */ /* 0x000fe8000c800000 */
[----:B------:R-:W-:Y:S02]  /*5a30*/  @!UP0 UIADD3 UR4, UPT, UPT, -UR7, UR6, URZ ;  /* 0x0000000607048290 */ /* 0x000fe4000fffe1ff */
[----:B------:R-:W-:Y:S02]  /*5a40*/  @!UP0 UIADD3 UR6, UPT, UPT, UR7, -UR6, URZ ;  /* 0x8000000607068290 */ /* 0x000fe4000fffe0ff */
[----:B------:R-:W-:Y:S02]  /*5a50*/  @!UP0 UIMAD UR38, UR4, UR5, UR38 ;  /* 0x00000005042682a4 */ /* 0x000fe4000f8e0226 */
[----:B------:R-:W-:Y:S02]  /*5a60*/  @!UP0 UIMAD UR37, UR6, UR14, UR37 ;  /* 0x0000000e062582a4 */ /* 0x000fe4000f8e0225 */
[----:B------:R-:W-:Y:S09]  /*5a70*/  ULOP3.LUT UP0, URZ, UR11, 0x1b0, URZ, 0xc0, !UPT ;  /* 0x000001b00bff7892 */ /* 0x000ff2000f80c0ff */
[----:B------:R-:W-:Y:S05]  /*5a80*/  BRA.U !UP0, `(.L_x_89) ;  /* 0x00000001087c7547 */ /* 0x000fea000b800000 */
[----:B------:R-:W1:Y:S01]  /*5a90*/  LDCU.64 UR8, c[0x4][0x80] ;  /* 0x01001000ff0877ac */ /* 0x000e620008000a00 */
[----:B------:R-:W-:Y:S01]  /*5aa0*/  MOV R2, 0x0 ;  /* 0x0000000000027802 */ /* 0x000fe20000000f00 */
[----:B------:R-:W-:Y:S02]  /*5ab0*/  HFMA2 R12, -RZ, RZ, 0, 5.9604644775390625e-08 ;  /* 0x00000001ff0c7431 */ /* 0x000fe400000001ff */
[----:B------:R-:W-:Y:S01]  /*5ac0*/  IMAD.MOV.U32 R8, RZ, RZ, 0x70 ;  /* 0x00000070ff087424 */ /* 0x000fe200078e00ff */
[----:B------:R2:W3:Y:S01]  /*5ad0*/  LDC.64 R14, c[0x4][R2] ;  /* 0x01000000020e7b82 */ /* 0x0004e20000000a00 */
[----:B------:R-:W4:Y:S01]  /*5ae0*/  LDCU.64 UR6, c[0x4][0x88] ;  /* 0x01001100ff0677ac */ /* 0x000f220008000a00 */
[----:B------:R-:W-:Y:S01]  /*5af0*/  IMAD.MOV.U32 R13, RZ, RZ, RZ ;  /* 0x000000ffff0d7224 */ /* 0x000fe200078e00ff */
[----:B------:R-:W2:Y:S01]  /*5b00*/  LDCU.64 UR4, c[0x4][0x8] ;  /* 0x01000100ff0477ac */ /* 0x000ea20008000a00 */
[----:B-1----:R-:W-:Y:S01]  /*5b10*/  MOV R5, UR9 ;  /* 0x0000000900057c02 */ /* 0x002fe20008000f00 */
[----:B------:R-:W-:Y:S01]  /*5b20*/  IMAD.U32 R4, RZ, RZ, UR8 ;  /* 0x00000008ff047e24 */ /* 0x000fe2000f8e00ff */
[----:B----4-:R-:W-:Y:S01]  /*5b30*/  MOV R7, UR7 ;  /* 0x0000000700077c02 */ /* 0x010fe20008000f00 */
[----:B------:R-:W-:Y:S01]  /*5b40*/  IMAD.U32 R6, RZ, RZ, UR6 ;  /* 0x00000006ff067e24 */ /* 0x000fe2000f8e00ff */
[----:B--2---:R-:W-:Y:S01]  /*5b50*/  MOV R11, UR5 ;  /* 0x00000005000b7c02 */ /* 0x004fe20008000f00 */
[----:B------:R-:W-:Y:S02]  /*5b60*/  IMAD.U32 R10, RZ, RZ, UR4 ;  /* 0x00000004ff0a7e24 */ /* 0x000fe4000f8e00ff */
[----:B------:R-:W-:Y:S07]  /*5b70*/  LEPC R20, `(.L_x_90) ;  /* 0x000000001014794e */ /* 0x000fee0000000000 */
[----:B---3-5:R-:W-:Y:S05]  /*5b80*/  CALL.ABS.NOINC R14 ;  /* 0x000000000e007343 */ /* 0x028fea0003c00000 */
.L_x_90:
[----:B------:R-:W1:Y:S01]  /*5b90*/  LDCU.64 UR8, c[0x4][0x80] ;  /* 0x01001000ff0877ac */ /* 0x000e620008000a00 */
[----:B------:R-:W2:Y:S01]  /*5ba0*/  LDC.64 R2, c[0x4][R2] ;  /* 0x0100000002027b82 */ /* 0x000ea20000000a00 */
[----:B------:R-:W-:Y:S02]  /*5bb0*/  HFMA2 R12, -RZ, RZ, 0, 5.9604644775390625e-08 ;  /* 0x00000001ff0c7431 */ /* 0x000fe400000001ff */
[----:B------:R-:W-:Y:S02]  /*5bc0*/  IMAD.MOV.U32 R8, RZ, RZ, 0x70 ;  /* 0x00000070ff087424 */ /* 0x000fe400078e00ff */
[----:B------:R-:W-:Y:S01]  /*5bd0*/  IMAD.MOV.U32 R13, RZ, RZ, RZ ;  /* 0x000000ffff0d7224 */ /* 0x000fe200078e00ff */
[----:B------:R-:W3:Y:S01]  /*5be0*/  LDCU.64 UR6, c[0x4][0x88] ;  /* 0x01001100ff0677ac */ /* 0x000ee20008000a00 */
[----:B------:R-:W4:Y:S01]  /*5bf0*/  LDCU.64 UR4, c[0x4][0x8] ;  /* 0x01000100ff0477ac */ /* 0x000f220008000a00 */
[----:B-1----:R-:W-:Y:S02]  /*5c00*/  MOV R4, UR8 ;  /* 0x0000000800047c02 */ /* 0x002fe40008000f00 */
[----:B------:R-:W-:Y:S02]  /*5c10*/  MOV R5, UR9 ;  /* 0x0000000900057c02 */ /* 0x000fe40008000f00 */
[----:B---3--:R-:W-:Y:S01]  /*5c20*/  MOV R7, UR7 ;  /* 0x0000000700077c02 */ /* 0x008fe20008000f00 */
[----:B------:R-:W-:Y:S01]  /*5c30*/  IMAD.U32 R6, RZ, RZ, UR6 ;  /* 0x00000006ff067e24 */ /* 0x000fe2000f8e00ff */
[----:B----4-:R-:W-:Y:S01]  /*5c40*/  MOV R11, UR5 ;  /* 0x00000005000b7c02 */ /* 0x010fe20008000f00 */
[----:B------:R-:W-:Y:S02]  /*5c50*/  IMAD.U32 R10, RZ, RZ, UR4 ;  /* 0x00000004ff0a7e24 */ /* 0x000fe4000f8e00ff */
[----:B------:R-:W-:Y:S07]  /*5c60*/  LEPC R20, `(.L_x_89) ;  /* 0x000000001014794e */ /* 0x000fee0000000000 */
[----:B--2---:R-:W-:Y:S05]  /*5c70*/  CALL.ABS.NOINC R2 ;  /* 0x0000000002007343 */ /* 0x004fea0003c00000 */
.L_x_89:
[----:B------:R-:W-:Y:S02]  /*5c80*/  R2UR UR6, R88 ;  /* 0x00000000580672ca */ /* 0x000fe400000e0000 */
[----:B------:R-:W-:Y:S02]  /*5c90*/  R2UR UR5, R99 ;  /* 0x00000000630572ca */ /* 0x000fe400000e0000 */
[----:B------:R-:W-:Y:S02]  /*5ca0*/  R2UR UR4, R98 ;  /* 0x00000000620472ca */ /* 0x000fe400000e0000 */
[----:B------:R-:W-:Y:S02]  /*5cb0*/  ISETP.NE.U32.AND P4, PT, R78, RZ, PT ;  /* 0x000000ff4e00720c */ /* 0x000fe40003f85070 */
[----:B------:R-:W-:Y:S02]  /*5cc0*/  ISETP.NE.U32.AND P2, PT, RZ, UR60, PT ;  /* 0x0000003cff007c0c */ /* 0x000fe4000bf45070 */
[----:B------:R-:W-:Y:S02]  /*5cd0*/  ISETP.NE.AND.EX P4, PT, R79, RZ, PT, P4 ;  /* 0x000000ff4f00720c */ /* 0x000fe40003f85340 */
[----:B------:R-:W-:Y:S01]  /*5ce0*/  ISETP.NE.AND.EX P2, PT, RZ, UR61, PT, P2 ;  /* 0x0000003dff007c0c */ /* 0x000fe2000bf45320 */
[----:B------:R-:W-:Y:S02]  /*5cf0*/  UISETP.NE.AND UP2, UPT, UR6, URZ, UPT ;  /* 0x000000ff0600728c */ /* 0x000fe4000bf45270 */
[----:B------:R-:W-:Y:S04]  /*5d00*/  UISETP.NE.U32.AND UP0, UPT, UR5, URZ, UPT ;  /* 0x000000ff0500728c */ /* 0x000fe8000bf05070 */
[----:B------:R-:W-:Y:S01]  /*5d10*/  UISETP.NE.AND.EX UP1, UPT, UR4, URZ, UPT, UP0 ;  /* 0x000000ff0400728c */ /* 0x000fe2000bf25300 */
[----:B------:R-:W-:Y:S01]  /*5d20*/  PLOP3.LUT P1, PT, PT, PT, UP2, 0x80, 0x8 ;  /* 0x000000000008781c */ /* 0x000fe20003f2f028 */
[----:B------:R-:W-:Y:S03]  /*5d30*/  UPLOP3.LUT UP0, UPT, UPT, UPT, UPT, 0x40, 0x4 ;  /* 0x000000000004789c */ /* 0x000fe60003f0e870 */
[----:B------:R-:W-:Y:S06]  /*5d40*/  @UP2 UPLOP3.LUT UP0, UPT, UPT, UPT, UP1, 0x80, 0x8 ;  /* 0x000000000008289c */ /* 0x000fec0003f0f010 */
[----:B------:R-:W-:Y:S01]  /*5d50*/  PLOP3.LUT P0, PT, PT, PT, UP0, 0x80, 0x8 ;  /* 0x000000000008781c */ /* 0x000fe20003f0f008 */
[----:B------:R-:W-:Y:S01]  /*5d60*/  @!UPT UIADD3 URZ, UPT, UPT, URZ, URZ, URZ ;  /* 0x000000fffffff290 */ /* 0x000fe2000fffe0ff */
[----:B------:R-:W-:Y:S11]  /*5d70*/  BRA.U !UP1, `(.L_x_91) ;  /* 0x0000000109407547 */ /* 0x000ff6000b800000 */
[----:B------:R-:W-:Y:S01]  /*5d80*/  UISETP.NE.U32.AND UP0, UPT, UR60, URZ, UPT ;  /* 0x000000ff3c00728c */ /* 0x000fe2000bf05070 */
[----:B------:R-:W-:Y:S01]  /*5d90*/  R2UR UR6, R99 ;  /* 0x00000000630672ca */ /* 0x000fe200000e0000 */
[----:B------:R-:W1:Y:S01]  /*5da0*/  LDCU.64 UR8, c[0x0][0x358] ;  /* 0x00006b00ff0877ac */ /* 0x000e620008000a00 */
[----:B------:R-:W-:Y:S02]  /*5db0*/  HFMA2 R84, -RZ, RZ, 0, 5.9604644775390625e-08 ;  /* 0x00000001ff547431 */ /* 0x000fe400000001ff */
[----:B------:R-:W-:Y:S01]  /*5dc0*/  IMAD.MOV.U32 R0, RZ, RZ, 0x1 ;  /* 0x00000001ff007424 */ /* 0x000fe200078e00ff */
[----:B------:R-:W-:Y:S06]  /*5dd0*/  UISETP.NE.AND.EX UP0, UPT, UR61, URZ, UPT, UP0 ;  /* 0x000000ff3d00728c */ /* 0x000fec000bf05300 */
[----:B------:R-:W-:Y:S05]  /*5de0*/  PLOP3.LUT P3, PT, PT, PT, UP0, 0x80, 0x8 ;  /* 0x000000000008781c */ /* 0x000fea0003f6f008 */
[----:B------:R-:W2:Y:S01]  /*5df0*/  @UP0 LDCU.64 UR4, c[0x0][0x888] ;  /* 0x00011100ff0407ac */ /* 0x000ea20008000a00 */
[----:B------:R-:W-:Y:S07]  /*5e00*/  @UP0 UIMAD UR6, UR36, UR6, URZ ;  /* 0x00000006240602a4 */ /* 0x000fee000f8e02ff */
[----:B------:R-:W-:Y:S01]  /*5e10*/  @!P3 PRMT R84, R0, 0x7610, R84 ;  /* 0x000076100054b816 */ /* 0x000fe20000000054 */
[----:B--2---:R-:W-:Y:S06]  /*5e20*/  @UP0 UIMAD.WIDE UR4, UR6, 0x4, UR4 ;  /* 0x00000004060408a5 */ /* 0x004fec000f8e0204 */
[----:B------:R-:W-:Y:S02]  /*5e30*/  IMAD.U32 R2, RZ, RZ, UR4 ;  /* 0x00000004ff027e24 */ /* 0x000fe4000f8e00ff */
[----:B------:R-:W-:Y:S03]  /*5e40*/  IMAD.U32 R3, RZ, RZ, UR5 ;  /* 0x00000005ff037e24 */ /* 0x000fe6000f8e00ff */
[----:B------:R-:W2:Y:S02]  /*5e50*/  @!UP0 LDCU UR4, c[0x0][0x880] ;  /* 0x00011000ff0487ac */ /* 0x000ea40008000800 */
[----:B-1---5:R1:W5:Y:S02]  /*5e60*/  @P3 LDG.E R41, desc[UR8][R2.64] ;  /* 0x0000000802293981 */ /* 0x022364000c1e1900 */
[----:B-12---:R-:W-:Y:S02]  /*5e70*/  @!P3 MOV R41, UR4 ;  /* 0x000000040029bc02 */ /* 0x006fe40008000f00 */
.L_x_91:
[----:B------:R-:W-:Y:S05]  /*5e80*/  @!P4 BRA `(.L_x_92) ;  /* 0x000000000024c947 */ /* 0x000fea0003800000 */
[----:B------:R-:W-:Y:S01]  /*5e90*/  ISETP.NE.U32.AND P3, PT, R76, RZ, PT ;  /* 0x000000ff4c00720c */ /* 0x000fe20003f65070 */
[----:B------:R-:W1:Y:S03]  /*5ea0*/  LDCU.64 UR4, c[0x0][0x358] ;  /* 0x00006b00ff0477ac */ /* 0x000e660008000a00 */
[----:B------:R-:W-:Y:S11]  /*5eb0*/  ISETP.NE.AND.EX P3, PT, R77, RZ, PT, P3 ;  /* 0x000000ff4d00720c */ /* 0x000ff60003f65330 */
[----:B------:R-:W-:Y:S02]  /*5ec0*/  @!UPT UIADD3 URZ, UPT, UPT, URZ, URZ, URZ ;  /* 0x000000fffffff290 */ /* 0x000fe4000fffe0ff */
[----:B------:R-:W2:Y:S01]  /*5ed0*/  @P3 LDC.64 R2, c[0x0][0x8a8] ;  /* 0x00022a00ff023b82 */ /* 0x000ea20000000a00 */
[----:B------:R-:W-:Y:S04]  /*5ee0*/  @P3 IMAD R0, R78, UR36, RZ ;  /* 0x000000244e003c24 */ /* 0x000fe8000f8e02ff */
[----:B--2---:R-:W-:Y:S05]  /*5ef0*/  @P3 IMAD.WIDE R2, R0, 0x4, R2 ;  /* 0x0000000400023825 */ /* 0x004fea00078e0202 */
[----:B-1---5:R1:W5:Y:S02]  /*5f00*/  @P3 LDG.E R38, desc[UR4][R2.64] ;  /* 0x0000000402263981 */ /* 0x022364000c1e1900 */
[----:B-1----:R-:W2:Y:S02]  /*5f10*/  @!P3 LDC R38, c[0x0][0x8a0] ;  /* 0x00022800ff26bb82 */ /* 0x002ea40000000800 */
.L_x_92:
[----:B-----5:R-:W-:Y:S01]  /*5f20*/  FSETP.NEU.AND P3, PT, R41, RZ, PT ;  /* 0x000000ff2900720b */ /* 0x020fe20003f6d000 */
[----:B------:R-:W-:Y:S01]  /*5f30*/  ULOP3.LUT UR4, UR55, 0x1, URZ, 0x3c, !UPT ;  /* 0x0000000137047892 */ /* 0x000fe2000f8e3cff */
[----:B------:R-:W-:Y:S01]  /*5f40*/  SEL R5, RZ, 0xffffffff, P2 ;  /* 0xffffffffff057807 */ /* 0x000fe20001000000 */
[----:B------:R-:W-:Y:S01]  /*5f50*/  IMAD.U32 R109, RZ, RZ, UR46 ;  /* 0x0000002eff6d7e24 */ /* 0x000fe2000f8e00ff */
[----:B------:R-:W-:Y:S01]  /*5f60*/  @P1 LOP3.LUT P2, RZ, R84, 0xff, RZ, 0xc0, !PT ;  /* 0x000000ff54ff1812 */ /* 0x000fe2000784c0ff */
[----:B------:R-:W-:Y:S01]  /*5f70*/  IMAD.SHL.U32 R81, R92, 0x10, RZ ;  /* 0x000000105c517824 */ /* 0x000fe200078e00ff */
[----:B------:R-:W-:Y:S01]  /*5f80*/  @P1 SEL R2, RZ, 0xffffffff, P3 ;  /* 0xffffffffff021807 */ /* 0x000fe20001800000 */
[----:B------:R-:W-:Y:S01]  /*5f90*/  IMAD.U32 R112, RZ, RZ, UR4 ;  /* 0x00000004ff707e24 */ /* 0x000fe2000f8e00ff */
[----:B------:R-:W-:Y:S01]  /*5fa0*/  LEA R108, R36, UR47, 0x3 ;  /* 0x0000002f246c7c11 */ /* 0x000fe2000f8e18ff */
[----:B------:R-:W-:Y:S01]  /*5fb0*/  IMAD.SHL.U32 R109, R109, 0x2000, RZ ;  /* 0x000020006d6d7824 */ /* 0x000fe200078e00ff */
[----:B------:R-:W-:Y:S01]  /*5fc0*/  @P0 SEL R2, R5, R2, !P2 ;  /* 0x0000000205020207 */ /* 0x000fe20005000000 */
[----:B------:R-:W-:Y:S01]  /*5fd0*/  IMAD.SHL.U32 R80, R91, 0x10, RZ ;  /* 0x000000105b507824 */ /* 0x000fe200078e00ff */
[----:B------:R-:W-:Y:S01]  /*5fe0*/  SHF.L.U32 R3, R94, 0x1f, RZ ;  /* 0x0000001f5e037819 */ /* 0x000fe200000006ff */
[----:B------:R-:W-:Y:S01]  /*5ff0*/  IMAD.IADD R83, R96, 0x1, R109 ;  /* 0x0000000160537824 */ /* 0x000fe200078e026d */
[----:B------:R-:W-:Y:S01]  /*6000*/  @P1 LOP3.LUT R2, R2, 0x1, RZ, 0xc0, !PT ;  /* 0x0000000102021812 */ /* 0x000fe200078ec0ff */
[----:B------:R-:W-:Y:S01]  /*6010*/  BSSY B1, `(.L_x_93) ;  /* 0x0000039000017945 */ /* 0x000fe20003800000 */
[----:B------:R-:W-:Y:S01]  /*6020*/  PLOP3.LUT P2, PT, PT, PT, UP1, 0x80, 0x8 ;  /* 0x000000000008781c */ /* 0x000fe20003f4f018 */
[----:B------:R-:W-:Y:S01]  /*6030*/  IMAD.IADD R82, R83, 0x1, R81 ;  /* 0x0000000153527824 */ /* 0x000fe200078e0251 */
[----:B------:R-:W-:Y:S01]  /*6040*/  ISETP.NE.U32.OR P5, PT, R2, 0x1, !P1 ;  /* 0x000000010200780c */ /* 0x000fe20004fa5470 */
[----:B------:R-:W-:Y:S01]  /*6050*/  IMAD.U32 R2, RZ, RZ, UR46 ;  /* 0x0000002eff027e24 */ /* 0x000fe2000f8e00ff */
[----:B------:R-:W-:Y:S01]  /*6060*/  LOP3.LUT P4, R89, R84, 0xff, RZ, 0xc0, !PT ;  /* 0x000000ff54597812 */ /* 0x000fe2000788c0ff */
[----:B------:R-:W-:Y:S01]  /*6070*/  IMAD.MOV.U32 R110, RZ, RZ, 0x1 ;  /* 0x00000001ff6e7424 */ /* 0x000fe200078e00ff */
[----:B------:R-:W-:Y:S01]  /*6080*/  P2R R103, PR, RZ, 0x20 ;  /* 0x00000020ff677803 */ /* 0x000fe20000000000 */
[----:B------:R-:W-:Y:S01]  /*6090*/  IMAD R39, R36, 0x40, R37 ;  /* 0x0000004024277824 */ /* 0x000fe200078e0225 */
[----:B------:R-:W-:Y:S01]  /*60a0*/  LEA R0, R2, UR47, 0x3 ;  /* 0x0000002f02007c11 */ /* 0x000fe2000f8e18ff */
[----:B------:R-:W-:Y:S01]  /*60b0*/  IMAD.U32 R111, RZ, RZ, UR46 ;  /* 0x0000002eff6f7e24 */ /* 0x000fe2000f8e00ff */
[----:B------:R-:W-:Y:S02]  /*60c0*/  SEL R2, RZ, 0xffffffff, P3 ;  /* 0xffffffffff027807 */ /* 0x000fe40001800000 */
[----:B------:R-:W-:Y:S02]  /*60d0*/  CS2R R74, SRZ ;  /* 0x00000000004a7805 */ /* 0x000fe4000001ff00 */
[----:B------:R-:W-:Y:S02]  /*60e0*/  CS2R R72, SRZ ;  /* 0x0000000000487805 */ /* 0x000fe4000001ff00 */
[----:B------:R-:W-:Y:S02]  /*60f0*/  CS2R R66, SRZ ;  /* 0x0000000000427805 */ /* 0x000fe4000001ff00 */
[----:B------:R-:W-:Y:S02]  /*6100*/  @P2 SEL R2, R5, R2, !P4 ;  /* 0x0000000205022207 */ /* 0x000fe40006000000 */
[----:B------:R-:W-:Y:S02]  /*6110*/  CS2R R64, SRZ ;  /* 0x0000000000407805 */ /* 0x000fe4000001ff00 */
[----:B------:R-:W-:Y:S02]  /*6120*/  @P5 SHF.L.U32 R7, R112, 0x1f, RZ ;  /* 0x0000001f70075819 */ /* 0x000fe400000006ff */
[----:B------:R-:W-:Y:S02]  /*6130*/  CS2R R58, SRZ ;  /* 0x00000000003a7805 */ /* 0x000fe4000001ff00 */
[----:B------:R-:W-:Y:S02]  /*6140*/  LOP3.LUT R2, R2, 0x1, RZ, 0xc0, !PT ;  /* 0x0000000102027812 */ /* 0x000fe400078ec0ff */
[----:B------:R-:W-:Y:S01]  /*6150*/  CS2R R56, SRZ ;  /* 0x0000000000387805 */ /* 0x000fe2000001ff00 */
[----:B------:R-:W1:Y:S01]  /*6160*/  @P5 SYNCS.PHASECHK.TRANS64.TRYWAIT P1, [R0+URZ+0x40], R7 ;  /* 0x00004007000055a7 */ /* 0x000e6200080211ff */
[----:B------:R-:W-:Y:S02]  /*6170*/  CS2R R50, SRZ ;  /* 0x0000000000327805 */ /* 0x000fe4000001ff00 */
[----:B------:R-:W-:Y:S02]  /*6180*/  ISETP.NE.U32.AND P2, PT, R2, 0x1, PT ;  /* 0x000000010200780c */ /* 0x000fe40003f45070 */
[----:B------:R-:W-:Y:S01]  /*6190*/  CS2R R48, SRZ ;  /* 0x0000000000307805 */ /* 0x000fe2000001ff00 */
[----:B------:R-:W-:Y:S01]  /*61a0*/  IMAD.IADD R47, R83, 0x1, R80 ;  /* 0x00000001532f7824 */ /* 0x000fe200078e0250 */
[----:B------:R-:W-:Y:S01]  /*61b0*/  P2R R113, PR, RZ, 0x4 ;  /* 0x00000004ff717803 */ /* 0x000fe20000000000 */
[----:B------:R-:W-:Y:S01]  /*61c0*/  IMAD.IADD R46, R95, 0x1, R82 ;  /* 0x000000015f2e7824 */ /* 0x000fe200078e0252 */
[----:B------:R3:W4:Y:S01]  /*61d0*/  SYNCS.PHASECHK.TRANS64.TRYWAIT P0, [R108+URZ+0xa0], R3 ;  /* 0x0000a0036c0075a7 */ /* 0x00072200080011ff */
[----:B-1----:R-:W-:Y:S01]  /*61e0*/  @P5 SEL R110, RZ, 0x1, !P1 ;  /* 0x00000001ff6e5807 */ /* 0x002fe20004800000 */
[----:B---3--:R-:W-:Y:S06]  /*61f0*/  @!P5 BRA `(.L_x_94) ;  /* 0x000000000068d947 */ /* 0x008fec0003800000 */
[----:B------:R-:W-:Y:S01]  /*6200*/  ISETP.NE.AND P1, PT, R110, RZ, PT ;  /* 0x000000ff6e00720c */ /* 0x000fe20003f25270 */
[----:B------:R-:W-:Y:S01]  /*6210*/  BSSY B0, `(.L_x_95) ;  /* 0x000000d000007945 */ /* 0x000fe20003800000 */
[----:B------:R-:W-:Y:S02]  /*6220*/  CS2R R50, SRZ ;  /* 0x0000000000327805 */ /* 0x000fe4000001ff00 */
[----:B------:R-:W-:Y:S02]  /*6230*/  CS2R R48, SRZ ;  /* 0x0000000000307805 */ /* 0x000fe4000001ff00 */
[----:B------:R-:W-:Y:S02]  /*6240*/  CS2R R58, SRZ ;  /* 0x00000000003a7805 */ /* 0x000fe4000001ff00 */
[----:B------:R-:W-:Y:S02]  /*6250*/  CS2R R56, SRZ ;  /* 0x0000000000387805 */ /* 0x000fe4000001ff00 */
[----:B------:R-:W-:Y:S02]  /*6260*/  CS2R R66, SRZ ;  /* 0x0000000000427805 */ /* 0x000fe4000001ff00 */
[----:B------:R-:W-:Y:S02]  /*6270*/  CS2R R64, SRZ ;  /* 0x0000000000407805 */ /* 0x000fe4000001ff00 */
[----:B------:R-:W-:Y:S02]  /*6280*/  CS2R R74, SRZ ;  /* 0x00000000004a7805 */ /* 0x000fe4000001ff00 */
[----:B------:R-:W-:Y:S01]  /*6290*/  CS2R R72, SRZ ;  /* 0x0000000000487805 */ /* 0x000fe2000001ff00 */
[----:B------:R-:W-:Y:S06]  /*62a0*/  @P1 BRA `(.L_x_96) ;  /* 0x00000000000c1947 */ /* 0x000fec0003800000 */
[----:B------:R-:W-:Y:S04]  /*62b0*/  SHF.L.U32 R5, R112, 0x1f, RZ ;  /* 0x0000001f70057819 */ /* 0x000fe800000006ff */
[----:B------:R-:W1:Y:S02]  /*62c0*/  SYNCS.PHASECHK.TRANS64.TRYWAIT P1, [R0+URZ+0x40], R5 ;  /* 0x00004005000075a7 */ /* 0x000e6400080211ff */
[----:B-1----:R-:W-:Y:S05]  /*62d0*/  @!P1 BRA `(.L_x_97) ;  /* 0x0000002400649947 */ /* 0x002fea0003800000 */
.L_x_96:
[----:B------:R-:W-:Y:S05]  /*62e0*/  BSYNC B0 ;  /* 0x0000000000007941 */ /* 0x000fea0003800000 */
.L_x_95:
[----:B------:R-:W-:Y:S01]  /*62f0*/  ISETP.NE.AND P1, PT, R113, RZ, PT ;  /* 0x000000ff7100720c */ /* 0x000fe20003f25270 */
[----:B------:R-:W-:Y:S04]  /*6300*/  UIADD3 UR4, UPT, UPT, UR46, 0x1, URZ ;  /* 0x000000012e047890 */ /* 0x000fe8000fffe0ff */
[----:B------:R-:W-:Y:S04]  /*6310*/  UISETP.NE.AND UP0, UPT, UR4, 0x3, UPT ;  /* 0x000000030400788c */ /* 0x000fe8000bf05270 */
[----:B------:R-:W-:Y:S02]  /*6320*/  USEL UR5, URZ, 0x1, UP0 ;  /* 0x00000001ff057887 */ /* 0x000fe40008000000 */
[----:B------:R-:W-:Y:S02]  /*6330*/  USEL UR4, UR4, URZ, UP0 ;  /* 0x000000ff04047287 */ /* 0x000fe40008000000 */
[----:B------:R3:W1:Y:S02]  /*6340*/  @P1 LDS.128 R48, [R83] ;  /* 0x0000000053301984 */ /* 0x0006640000000c00 */
[----:B------:R-:W-:Y:S02]  /*6350*/  LOP3.LUT R112, R112, UR5, RZ, 0x3c, !PT ;  /* 0x0000000570707c12 */ /* 0x000fe4000f8e3cff */
[----:B------:R3:W1:Y:S01]  /*6360*/  @P1 LDS.128 R56, [R82+0x10] ;  /* 0x0000100052381984 */ /* 0x0006620000000c00 */
[----:B------:R-:W-:Y:S03]  /*6370*/  IMAD.U32 R111, RZ, RZ, UR4 ;  /* 0x00000004ff6f7e24 */ /* 0x000fe6000f8e00ff */
[----:B------:R3:W1:Y:S04]  /*6380*/  @P1 LDS.128 R64, [R47+0x20] ;  /* 0x000020002f401984 */ /* 0x0006680000000c00 */
[----:B------:R3:W1:Y:S02]  /*6390*/  @P1 LDS.128 R72, [R46+0x10] ;  /* 0x000010002e481984 */ /* 0x0006640000000c00 */
.L_x_94:
[----:B------:R-:W-:Y:S05]  /*63a0*/  BSYNC B1 ;  /* 0x0000000000017941 */ /* 0x000fea0003800000 */
.L_x_93:
[----:B-1----:R-:W-:Y:S04]  /*63b0*/  SHF.R.U32.HI R0, RZ, 0x15, R39 ;  /* 0x00000015ff007819 */ /* 0x002fe80000011627 */
[----:B------:R-:W-:Y:S01]  /*63c0*/  LOP3.LUT P1, RZ, R0, 0x3, R85, 0x48, !PT ;  /* 0x0000000300ff7812 */ /* 0x000fe20007824855 */
[----:B------:R-:W-:Y:S01]  /*63d0*/  @!UPT UIADD3 URZ, UPT, UPT, URZ, URZ, URZ ;  /* 0x000000fffffff290 */ /* 0x000fe2000fffe0ff */
[----:B----4-:R-:W-:Y:S11]  /*63e0*/  @P0 BRA `(.L_x_98) ;  /* 0x0000000000080947 */ /* 0x010ff60003800000 */
[----:B------:R-:W1:Y:S02]  /*63f0*/  SYNCS.PHASECHK.TRANS64.TRYWAIT P0, [R108+URZ+0xa0], R3 ;  /* 0x0000a0036c0075a7 */ /* 0x000e6400080011ff */
[----:B-1----:R-:W-:Y:S05]  /*6400*/  @!P0 BRA `(.L_x_99) ;  /* 0x00000024002c8947 */ /* 0x002fea0003800000 */
.L_x_98:
[----:B------:R-:W-:Y:S05]  /*6410*/  @!P1 BRA `(.L_x_100) ;  /* 0x0000000000409947 */ /* 0x000fea0003800000 */
[----:B------:R-:W4:Y:S01]  /*6420*/  LDCU.64 UR8, c[0x4][0x70] ;  /* 0x01000e00ff0877ac */ /* 0x000f220008000a00 */
[----:B-1----:R-:W-:Y:S01]  /*6430*/  MOV R3, 0x0 ;  /* 0x0000000000037802 */ /* 0x002fe20000000f00 */
[----:B------:R-:W-:Y:S02]  /*6440*/  HFMA2 R12, -RZ, RZ, 0, 5.9604644775390625e-08 ;  /* 0x00000001ff0c7431 */ /* 0x000fe400000001ff */
[----:B------:R-:W-:Y:S02]  /*6450*/  IMAD.MOV.U32 R8, RZ, RZ, 0x192 ;  /* 0x00000192ff087424 */ /* 0x000fe400078e00ff */
[----:B------:R-:W-:Y:S01]  /*6460*/  IMAD.MOV.U32 R13, RZ, RZ, RZ ;  /* 0x000000ffff0d7224 */ /* 0x000fe200078e00ff */
[----:B------:R-:W1:Y:S01]  /*6470*/  LDCU.64 UR6, c[0x4][0x78] ;  /* 0x01000f00ff0677ac */ /* 0x000e620008000a00 */
[----:B------:R-:W2:Y:S01]  /*6480*/  LDC.64 R2, c[0x4][R3] ;  /* 0x0100000003027b82 */ /* 0x000ea20000000a00 */
[----:B------:R-:W5:Y:S01]  /*6490*/  LDCU.64 UR4, c[0x4][0x10] ;  /* 0x01000200ff0477ac */ /* 0x000f620008000a00 */
[----:B----4-:R-:W-:Y:S01]  /*64a0*/  MOV R5, UR9 ;  /* 0x0000000900057c02 */ /* 0x010fe20008000f00 */
[----:B------:R-:W-:Y:S01]  /*64b0*/  IMAD.U32 R4, RZ, RZ, UR8 ;  /* 0x00000008ff047e24 */ /* 0x000fe2000f8e00ff */
[----:B-1----:R-:W-:Y:S01]  /*64c0*/  MOV R7, UR7 ;  /* 0x0000000700077c02 */ /* 0x002fe20008000f00 */
[----:B------:R-:W-:Y:S01]  /*64d0*/  IMAD.U32 R6, RZ, RZ, UR6 ;  /* 0x00000006ff067e24 */ /* 0x000fe2000f8e00ff */
[----:B-----5:R-:W-:Y:S01]  /*64e0*/  MOV R11, UR5 ;  /* 0x00000005000b7c02 */ /* 0x020fe20008000f00 */
[----:B------:R-:W-:Y:S02]  /*64f0*/  IMAD.U32 R10, RZ, RZ, UR4 ;  /* 0x00000004ff0a7e24 */ /* 0x000fe4000f8e00ff */
[----:B------:R-:W-:Y:S07]  /*6500*/  LEPC R20, `(.L_x_100) ;  /* 0x000000001014794e */ /* 0x000fee0000000000 */
[----:B--23--:R-:W-:Y:S05]  /*6510*/  CALL.ABS.NOINC R2 ;  /* 0x0000000002007343 */ /* 0x00cfea0003c00000 */
.L_x_100:
[----:B------:R-:W-:Y:S05]  /*6520*/  WARPSYNC.ALL ;  /* 0x0000000000007948 */ /* 0x000fea0003800000 */
[----:B------:R-:W-:Y:S01]  /*6530*/  R2UR UR4, R39 ;  /* 0x00000000270472ca */ /* 0x000fe200000e0000 */
[--C-:B------:R-:W-:Y:S01]  /*6540*/  HADD2.F32 R40, -RZ, R48.reuse.H0_H0 ;  /* 0x20000030ff287230 */ /* 0x100fe20000004100 */
[----:B------:R-:W-:Y:S01]  /*6550*/  ISETP.NE.AND P0, PT, R97, RZ, PT ;  /* 0x000000ff6100720c */ /* 0x000fe20003f05270 */
[----:B------:R-:W-:Y:S01]  /*6560*/  HADD2.F32 R43, -RZ, R48.H1_H1 ;  /* 0x30000030ff2b7230 */ /* 0x000fe20000004100 */
[----:B------:R-:W-:Y:S01]  /*6570*/  BSSY.RECONVERGENT B0, `(.L_x_101) ;  /* 0x0000085000007945 */ /* 0x000fe20003800200 */
[----:B------:R-:W-:Y:S02]  /*6580*/  HADD2.F32 R42, -RZ, R49.H0_H0 ;  /* 0x20000031ff2a7230 */ /* 0x000fe40000004100 */
[----:B------:R-:W-:Y:S02]  /*6590*/  HADD2.F32 R45, -RZ, R51.H0_H0 ;  /* 0x20000033ff2d7230 */ /* 0x000fe40000004100 */
[----:B------:R-:W-:Y:S04]  /*65a0*/  HADD2.F32 R44, -RZ, R75.H1_H1 ;  /* 0x3000004bff2c7230 */ /* 0x000fe80000004100 */
[----:B------:R-:W2:Y:S02]  /*65b0*/  LDTM.x32 R4, tmem[UR4] ;  /* 0x00000004000479ee */ /* 0x000ea400082c0000 */
[C---:B--2---:R-:W-:Y:S01]  /*65c0*/  FMUL R0, R38.reuse, R4 ;  /* 0x0000000426007220 */ /* 0x044fe20000400000 */
[C---:B------:R-:W-:Y:S01]  /*65d0*/  FMUL R2, R38.reuse, R5 ;  /* 0x0000000526027220 */ /* 0x040fe20000400000 */
[C---:B-1----:R-:W-:Y:S01]  /*65e0*/  FMUL R3, R38.reuse, R6 ;  /* 0x0000000626037220 */ /* 0x042fe20000400000 */
[C---:B------:R-:W-:Y:S01]  /*65f0*/  FMUL R7, R38.reuse, R7 ;  /* 0x0000000726077220 */ /* 0x040fe20000400000 */
[C---:B------:R-:W-:Y:S01]  /*6600*/  FFMA R0, R41.reuse, R40, R0 ;  /* 0x0000002829007223 */ /* 0x040fe20000000000 */
[----:B------:R-:W-:Y:S02]  /*6610*/  HADD2.F32 R40, -RZ, R49.H1_H1 ;  /* 0x30000031ff287230 */ /* 0x000fe40000004100 */
[C---:B------:R-:W-:Y:S01]  /*6620*/  FFMA R2, R41.reuse, R43, R2 ;  /* 0x0000002b29027223 */ /* 0x040fe20000000002 */
[C---:B------:R-:W-:Y:S01]  /*6630*/  FFMA R3, R41.reuse, R42, R3 ;  /* 0x0000002a29037223 */ /* 0x040fe20000000003 */
[--C-:B------:R-:W-:Y:S02]  /*6640*/  HADD2.F32 R43, -RZ, R50.reuse.H0_H0 ;  /* 0x20000032ff2b7230 */ /* 0x100fe40000004100 */
[----:B------:R-:W-:Y:S01]  /*6650*/  FMUL R4, R38, R8 ;  /* 0x0000000826047220 */ /* 0x000fe20000400000 */
[----:B------:R-:W-:Y:S01]  /*6660*/  HADD2.F32 R42, -RZ, R50.H1_H1 ;  /* 0x30000032ff2a7230 */ /* 0x000fe20000004100 */
[----:B------:R-:W-:Y:S01]  /*6670*/  F2FP.F16.F32.PACK_AB R52, R2, R0 ;  /* 0x000000000234723e */ /* 0x000fe200000000ff */
[C---:B------:R-:W-:Y:S01]  /*6680*/  FFMA R7, R41.reuse, R40, R7 ;  /* 0x0000002829077223 */ /* 0x040fe20000000007 */
[----:B------:R-:W-:Y:S01]  /*6690*/  FFMA R4, R41, R43, R4 ;  /* 0x0000002b29047223 */ /* 0x000fe20000000004 */
[C---:B------:R-:W-:Y:S01]  /*66a0*/  FMUL R5, R38.reuse, R9 ;  /* 0x0000000926057220 */ /* 0x040fe20000400000 */
[C---:B------:R-:W-:Y:S01]  /*66b0*/  FMUL R6, R38.reuse, R10 ;  /* 0x0000000a26067220 */ /* 0x040fe20000400000 */
[----:B------:R-:W-:Y:S01]  /*66c0*/  HADD2.F32 R40, -RZ, R51.H1_H1 ;  /* 0x30000033ff287230 */ /* 0x000fe20000004100 */
[----:B------:R-:W-:Y:S01]  /*66d0*/  F2FP.F16.F32.PACK_AB R53, R7, R3 ;  /* 0x000000030735723e */ /* 0x000fe200000000ff */
[C---:B------:R-:W-:Y:S01]  /*66e0*/  FFMA R5, R41.reuse, R42, R5 ;  /* 0x0000002a29057223 */ /* 0x040fe20000000005 */
[----:B------:R-:W-:Y:S01]  /*66f0*/  FFMA R6, R41, R45, R6 ;  /* 0x0000002d29067223 */ /* 0x000fe20000000006 */
[C---:B------:R-:W-:Y:S01]  /*6700*/  FMUL R11, R38.reuse, R11 ;  /* 0x0000000b260b7220 */ /* 0x040fe20000400000 */
[--C-:B------:R-:W-:Y:S02]  /*6710*/  HADD2.F32 R43, -RZ, R56.reuse.H0_H0 ;  /* 0x20000038ff2b7230 */ /* 0x100fe40000004100 */
[C---:B------:R-:W-:Y:S01]  /*6720*/  FMUL R8, R38.reuse, R12 ;  /* 0x0000000c26087220 */ /* 0x040fe20000400000 */
[----:B------:R-:W-:Y:S01]  /*6730*/  F2FP.F16.F32.PACK_AB R54, R5, R4 ;  /* 0x000000040536723e */ /* 0x000fe200000000ff */
[C---:B------:R-:W-:Y:S01]  /*6740*/  FFMA R11, R41.reuse, R40, R11 ;  /* 0x00000028290b7223 */ /* 0x040fe2000000000b */
[----:B------:R-:W-:Y:S02]  /*6750*/  HADD2.F32 R40, -RZ, R56.H1_H1 ;  /* 0x30000038ff287230 */ /* 0x000fe40000004100 */
[----:B------:R-:W-:Y:S01]  /*6760*/  FFMA R8, R41, R43, R8 ;  /* 0x0000002b29087223 */ /* 0x000fe20000000008 */
[C---:B------:R-:W-:Y:S01]  /*6770*/  FMUL R9, R38.reuse, R13 ;  /* 0x0000000d26097220 */ /* 0x040fe20000400000 */
[--C-:B------:R-:W-:Y:S01]  /*6780*/  HADD2.F32 R45, -RZ, R57.reuse.H0_H0 ;  /* 0x20000039ff2d7230 */ /* 0x100fe20000004100 */
[----:B------:R-:W-:Y:S01]  /*6790*/  F2FP.F16.F32.PACK_AB R55, R11, R6 ;  /* 0x000000060b37723e */ /* 0x000fe200000000ff */
[C---:B------:R-:W-:Y:S01]  /*67a0*/  FMUL R10, R38.reuse, R14 ;  /* 0x0000000e260a7220 */ /* 0x040fe20000400000 */
[----:B------:R-:W-:Y:S02]  /*67b0*/  HADD2.F32 R42, -RZ, R57.H1_H1 ;  /* 0x30000039ff2a7230 */ /* 0x000fe40000004100 */
[C---:B------:R-:W-:Y:S01]  /*67c0*/  FFMA R9, R41.reuse, R40, R9 ;  /* 0x0000002829097223 */ /* 0x040fe20000000009 */
[C---:B------:R-:W-:Y:S01]  /*67d0*/  FMUL R15, R38.reuse, R15 ;  /* 0x0000000f260f7220 */ /* 0x040fe20000400000 */
[----:B------:R1:W-:Y:S01]  /*67e0*/  STS.128 [R83], R52 ;  /* 0x0000003453007388 */ /* 0x0003e20000000c00 */
[----:B------:R-:W-:Y:S01]  /*67f0*/  FFMA R10, R41, R45, R10 ;  /* 0x0000002d290a7223 */ /* 0x000fe2000000000a */
[--C-:B------:R-:W-:Y:S01]  /*6800*/  HADD2.F32 R40, -RZ, R58.reuse.H0_H0 ;  /* 0x2000003aff287230 */ /* 0x100fe20000004100 */
[----:B------:R-:W-:Y:S01]  /*6810*/  F2FP.F16.F32.PACK_AB R60, R9, R8 ;  /* 0x00000008093c723e */ /* 0x000fe200000000ff */
[----:B------:R-:W-:Y:S01]  /*6820*/  FFMA R15, R41, R42, R15 ;  /* 0x0000002a290f7223 */ /* 0x000fe2000000000f */
[C---:B------:R-:W-:Y:S01]  /*6830*/  FMUL R12, R38.reuse, R16 ;  /* 0x00000010260c7220 */ /* 0x040fe20000400000 */
[----:B------:R-:W-:Y:S02]  /*6840*/  HADD2.F32 R42, -RZ, R58.H1_H1 ;  /* 0x3000003aff2a7230 */ /* 0x000fe40000004100 */
[C---:B------:R-:W-:Y:S01]  /*6850*/  FMUL R13, R38.reuse, R17 ;  /* 0x00000011260d7220 */ /* 0x040fe20000400000 */
[--C-:B------:R-:W-:Y:S01]  /*6860*/  HADD2.F32 R43, -RZ, R59.reuse.H0_H0 ;  /* 0x2000003bff2b7230 */ /* 0x100fe20000004100 */
[----:B------:R-:W-:Y:S01]  /*6870*/  F2FP.F16.F32.PACK_AB R61, R15, R10 ;  /* 0x0000000a0f3d723e */ /* 0x000fe200000000ff */
[C---:B------:R-:W-:Y:S01]  /*6880*/  FFMA R12, R41.reuse, R40, R12 ;  /* 0x00000028290c7223 */ /* 0x040fe2000000000c */
[C---:B------:R-:W-:Y:S01]  /*6890*/  FFMA R13, R41.reuse, R42, R13 ;  /* 0x0000002a290d7223 */ /* 0x040fe2000000000d */
[C---:B------:R-:W-:Y:S01]  /*68a0*/  FMUL R14, R38.reuse, R18 ;  /* 0x00000012260e7220 */ /* 0x040fe20000400000 */
[----:B------:R-:W-:Y:S02]  /*68b0*/  HADD2.F32 R40, -RZ, R59.H1_H1 ;  /* 0x3000003bff287230 */ /* 0x000fe40000004100 */
[C---:B------:R-:W-:Y:S01]  /*68c0*/  FMUL R19, R38.reuse, R19 ;  /* 0x0000001326137220 */ /* 0x040fe20000400000 */
[C---:B------:R-:W-:Y:S01]  /*68d0*/  FMUL R16, R38.reuse, R20 ;  /* 0x0000001426107220 */ /* 0x040fe20000400000 */
[C---:B------:R-:W-:Y:S01]  /*68e0*/  FFMA R14, R41.reuse, R43, R14 ;  /* 0x0000002b290e7223 */ /* 0x040fe2000000000e */
[--C-:B------:R-:W-:Y:S02]  /*68f0*/  HADD2.F32 R43, -RZ, R64.reuse.H0_H0 ;  /* 0x20000040ff2b7230 */ /* 0x100fe40000004100 */
[C---:B------:R-:W-:Y:S01]  /*6900*/  FFMA R19, R41.reuse, R40, R19 ;  /* 0x0000002829137223 */ /* 0x040fe20000000013 */
[----:B------:R-:W-:Y:S02]  /*6910*/  HADD2.F32 R42, -RZ, R64.H1_H1 ;  /* 0x30000040ff2a7230 */ /* 0x000fe40000004100 */
[C---:B------:R-:W-:Y:S01]  /*6920*/  FMUL R17, R38.reuse, R21 ;  /* 0x0000001526117220 */ /* 0x040fe20000400000 */
[--C-:B------:R-:W-:Y:S02]  /*6930*/  HADD2.F32 R45, -RZ, R65.reuse.H0_H0 ;  /* 0x20000041ff2d7230 */ /* 0x100fe40000004100 */
[C---:B------:R-:W-:Y:S01]  /*6940*/  FMUL R18, R38.reuse, R22 ;  /* 0x0000001626127220 */ /* 0x040fe20000400000 */
[----:B------:R-:W-:Y:S02]  /*6950*/  HADD2.F32 R40, -RZ, R65.H1_H1 ;  /* 0x30000041ff287230 */ /* 0x000fe40000004100 */
[C---:B------:R-:W-:Y:S01]  /*6960*/  FMUL R23, R38.reuse, R23 ;  /* 0x0000001726177220 */ /* 0x040fe20000400000 */
[C---:B------:R-:W-:Y:S01]  /*6970*/  FFMA R16, R41.reuse, R43, R16 ;  /* 0x0000002b29107223 */ /* 0x040fe20000000010 */
[C---:B------:R-:W-:Y:S01]  /*6980*/  FFMA R17, R41.reuse, R42, R17 ;  /* 0x0000002a29117223 */ /* 0x040fe20000000011 */
[C---:B------:R-:W-:Y:S01]  /*6990*/  FFMA R18, R41.reuse, R45, R18 ;  /* 0x0000002d29127223 */ /* 0x040fe20000000012 */
[C---:B------:R-:W-:Y:S01]  /*69a0*/  FFMA R23, R41.reuse, R40, R23 ;  /* 0x0000002829177223 */ /* 0x040fe20000000017 */
[--C-:B------:R-:W-:Y:S02]  /*69b0*/  HADD2.F32 R43, -RZ, R66.reuse.H0_H0 ;  /* 0x20000042ff2b7230 */ /* 0x100fe40000004100 */
[C---:B------:R-:W-:Y:S01]  /*69c0*/  FMUL R20, R38.reuse, R24 ;  /* 0x0000001826147220 */ /* 0x040fe20000400000 */
        /* <DEDUP_REMOVED lines=9> */
[----:B------:R-:W-:Y:S01]  /*6a60*/  FFMA R27, R41, R42, R27 ;  /* 0x0000002a291b7223 */ /* 0x000fe2000000001b */
[--C-:B------:R-:W-:Y:S02]  /*6a70*/  HADD2.F32 R40, -RZ, R72.reuse.H0_H0 ;  /* 0x20000048ff287230 */ /* 0x100fe40000004100 */
[C---:B------:R-:W-:Y:S01]  /*6a80*/  FMUL R24, R38.reuse, R28 ;  /* 0x0000001c26187220 */ /* 0x040fe20000400000 */
[----:B------:R-:W-:Y:S02]  /*6a90*/  HADD2.F32 R42, -RZ, R72.H1_H1 ;  /* 0x30000048ff2a7230 */ /* 0x000fe40000004100 */
[C---:B------:R-:W-:Y:S01]  /*6aa0*/  FMUL R25, R38.reuse, R29 ;  /* 0x0000001d26197220 */ /* 0x040fe20000400000 */
[--C-:B------:R-:W-:Y:S02]  /*6ab0*/  HADD2.F32 R43, -RZ, R73.reuse.H0_H0 ;  /* 0x20000049ff2b7230 */ /* 0x100fe40000004100 */
[C---:B------:R-:W-:Y:S01]  /*6ac0*/  FMUL R26, R38.reuse, R30 ;  /* 0x0000001e261a7220 */ /* 0x040fe20000400000 */
[----:B------:R-:W-:Y:S01]  /*6ad0*/  F2FP.F16.F32.PACK_AB R62, R13, R12 ;  /* 0x0000000c0d3e723e */ /* 0x000fe200000000ff */
[----:B------:R-:W-:Y:S01]  /*6ae0*/  FFMA R24, R41, R40, R24 ;  /* 0x0000002829187223 */ /* 0x000fe20000000018 */
[----:B------:R-:W-:Y:S01]  /*6af0*/  F2FP.F16.F32.PACK_AB R63, R19, R14 ;  /* 0x0000000e133f723e */ /* 0x000fe200000000ff */
[C---:B------:R-:W-:Y:S01]  /*6b00*/  FFMA R25, R41.reuse, R42, R25 ;  /* 0x0000002a29197223 */ /* 0x040fe20000000019 */
[C---:B------:R-:W-:Y:S01]  /*6b10*/  FFMA R26, R41.reuse, R43, R26 ;  /* 0x0000002b291a7223 */ /* 0x040fe2000000001a */
[----:B------:R-:W-:Y:S02]  /*6b20*/  HADD2.F32 R40, -RZ, R73.H1_H1 ;  /* 0x30000049ff287230 */ /* 0x000fe40000004100 */
[C---:B------:R-:W-:Y:S01]  /*6b30*/  FMUL R31, R38.reuse, R31 ;  /* 0x0000001f261f7220 */ /* 0x040fe20000400000 */
[----:B------:R1:W-:Y:S01]  /*6b40*/  STS.128 [R82+0x10], R60 ;  /* 0x0000103c52007388 */ /* 0x0003e20000000c00 */
[--C-:B------:R-:W-:Y:S02]  /*6b50*/  HADD2.F32 R43, -RZ, R74.reuse.H0_H0 ;  /* 0x2000004aff2b7230 */ /* 0x100fe40000004100 */
[C---:B------:R-:W-:Y:S01]  /*6b60*/  FMUL R28, R38.reuse, R32 ;  /* 0x00000020261c7220 */ /* 0x040fe20000400000 */
[----:B------:R-:W-:Y:S02]  /*6b70*/  HADD2.F32 R42, -RZ, R74.H1_H1 ;  /* 0x3000004aff2a7230 */ /* 0x000fe40000004100 */
[C---:B------:R-:W-:Y:S01]  /*6b80*/  FMUL R29, R38.reuse, R33 ;  /* 0x00000021261d7220 */ /* 0x040fe20000400000 */
[----:B------:R-:W-:Y:S02]  /*6b90*/  HADD2.F32 R45, -RZ, R75.H0_H0 ;  /* 0x2000004bff2d7230 */ /* 0x000fe40000004100 */
[C---:B------:R-:W-:Y:S01]  /*6ba0*/  FMUL R30, R38.reuse, R34 ;  /* 0x00000022261e7220 */ /* 0x040fe20000400000 */
[----:B------:R-:W-:Y:S01]  /*6bb0*/  FFMA R31, R41, R40, R31 ;  /* 0x00000028291f7223 */ /* 0x000fe2000000001f */
[----:B------:R-:W-:Y:S01]  /*6bc0*/  FMUL R35, R38, R35 ;  /* 0x0000002326237220 */ /* 0x000fe20000400000 */
[----:B------:R-:W-:Y:S01]  /*6bd0*/  F2FP.F16.F32.PACK_AB R68, R17, R16 ;  /* 0x000000101144723e */ /* 0x000fe200000000ff */
[----:B------:R-:W-:Y:S01]  /*6be0*/  FFMA R28, R41, R43, R28 ;  /* 0x0000002b291c7223 */ /* 0x000fe2000000001c */
[----:B------:R-:W-:Y:S01]  /*6bf0*/  F2FP.F16.F32.PACK_AB R69, R23, R18 ;  /* 0x000000121745723e */ /* 0x000fe200000000ff */
[----:B------:R-:W-:Y:S01]  /*6c00*/  FFMA R29, R41, R42, R29 ;  /* 0x0000002a291d7223 */ /* 0x000fe2000000001d */
[----:B------:R-:W-:Y:S01]  /*6c10*/  F2FP.F16.F32.PACK_AB R70, R21, R20 ;  /* 0x000000141546723e */ /* 0x000fe200000000ff */
[----:B------:R-:W-:Y:S01]  /*6c20*/  FFMA R30, R41, R45, R30 ;  /* 0x0000002d291e7223 */ /* 0x000fe2000000001e */
[----:B------:R-:W-:Y:S01]  /*6c30*/  F2FP.F16.F32.PACK_AB R71, R27, R22 ;  /* 0x000000161b47723e */ /* 0x000fe200000000ff */
[----:B------:R-:W-:Y:S01]  /*6c40*/  FFMA R35, R41, R44, R35 ;  /* 0x0000002c29237223 */ /* 0x000fe20000000023 */
[----:B------:R-:W-:Y:S02]  /*6c50*/  F2FP.F16.F32.PACK_AB R104, R25, R24 ;  /* 0x000000181968723e */ /* 0x000fe400000000ff */
[----:B------:R-:W-:Y:S01]  /*6c60*/  F2FP.F16.F32.PACK_AB R105, R31, R26 ;  /* 0x0000001a1f69723e */ /* 0x000fe200000000ff */
[----:B------:R1:W-:Y:S01]  /*6c70*/  STS.128 [R47+0x20], R68 ;  /* 0x000020442f007388 */ /* 0x0003e20000000c00 */
[----:B------:R-:W-:Y:S02]  /*6c80*/  F2FP.F16.F32.PACK_AB R106, R29, R28 ;  /* 0x0000001c1d6a723e */ /* 0x000fe400000000ff */
[----:B------:R-:W-:Y:S05]  /*6c90*/  F2FP.F16.F32.PACK_AB R107, R35, R30 ;  /* 0x0000001e236b723e */ /* 0x000fea00000000ff */
[----:B------:R1:W-:Y:S01]  /*6ca0*/  STS.128 [R46+0x10], R104 ;  /* 0x000010682e007388 */ /* 0x0003e20000000c00 */
[----:B------:R-:W-:Y:S01]  /*6cb0*/  @!PT LDS RZ, [RZ] ;  /* 0x00000000fffff984 */ /* 0x000fe20000000800 */
[----:B------:R-:W-:Y:S01]  /*6cc0*/  @!PT LDS RZ, [RZ] ;  /* 0x00000000fffff984 */ /* 0x000fe20000000800 */
[----:B------:R-:W-:Y:S01]  /*6cd0*/  @!PT LDS RZ, [RZ] ;  /* 0x00000000fffff984 */ /* 0x000fe20000000800 */
[----:B------:R-:W-:Y:S01]  /*6ce0*/  @!PT LDS RZ, [RZ] ;  /* 0x00000000fffff984 */ /* 0x000fe20000000800 */
[----:B------:R2:W-:Y:S07]  /*6cf0*/  MEMBAR.ALL.CTA ;  /* 0x0000000000007992 */ /* 0x0005ee0000008000 */
[----:B--2---:R-:W2:Y:S02]  /*6d00*/  FENCE.VIEW.ASYNC.S ;  /* 0x00000000000073c6 */ /* 0x004ea40000000000 */
[----:B--2---:R-:W-:Y:S06]  /*6d10*/  BAR.SYNC.DEFER_BLOCKING 0x1, 0x80 ;  /* 0x0042000000007b1d */ /* 0x004fec0000010000 */
[----:B------:R-:W-:Y:S05]  /*6d20*/  @P0 BRA `(.L_x_102) ;  /* 0x0000000000240947 */ /* 0x000fea0003800000 */
[----:B------:R-:W2:Y:S01]  /*6d30*/  LDCU.64 UR6, c[0x0][0x348] ;  /* 0x00006900ff0677ac */ /* 0x000ea20008000a00 */
[----:B------:R-:W-:Y:S01]  /*6d40*/  R2UR UR5, R109 ;  /* 0x000000006d0572ca */ /* 0x000fe200000e0000 */
[----:B------:R-:W-:Y:S11]  /*6d50*/  UMOV UR51, UR36 ;  /* 0x0000002400337c82 */ /* 0x000ff60008000000 */
[----:B------:R-:W-:Y:S01]  /*6d60*/  @!UPT UIADD3 URZ, UPT, UPT, URZ, URZ, URZ ;  /* 0x000000fffffff290 */ /* 0x000fe2000fffe0ff */
[----:B------:R-:W-:Y:S02]  /*6d70*/  UIADD3 UR48, UPT, UPT, UR47, 0x200, UR5 ;  /* 0x000002002f307890 */ /* 0x000fe4000fffe005 */
[----:B--2---:R-:W-:Y:S04]  /*6d80*/  UIADD3 UR4, UP0, UPT, UR6, 0x680, URZ ;  /* 0x0000068006047890 */ /* 0x004fe8000ff1e0ff */
[----:B------:R-:W-:Y:S09]  /*6d90*/  UIADD3.X UR5, UPT, UPT, URZ, UR7, URZ, UP0, !UPT ;  /* 0x00000007ff057290 */ /* 0x000ff200087fe4ff */
[----:B------:R2:W-:Y:S02]  /*6da0*/  UTMASTG.3D [UR48], [UR4] ;  /* 0x00000030040073b5 */ /* 0x0005e40008010000 */
[----:B--2---:R0:W-:Y:S02]  /*6db0*/  UTMACMDFLUSH ;  /* 0x00000000000079b7 */ /* 0x0041e40000000000 */
.L_x_102:
[----:B------:R-:W-:Y:S05]  /*6dc0*/  BSYNC.RECONVERGENT B0 ;  /* 0x0000000000007941 */ /* 0x000fea0003800200 */
.L_x_101:
[----:B------:R-:W-:Y:S01]  /*6dd0*/  UIADD3 UR44, UPT, UPT, UR46, 0x1, URZ ;  /* 0x000000012e2c7890 */ /* 0x000fe2000fffe0ff */
[----:B------:R-:W-:Y:S03]  /*6de0*/  BSSY.RECONVERGENT B0, `(.L_x_103) ;  /* 0x0000005000007945 */ /* 0x000fe60003800200 */
[----:B------:R-:W-:Y:S04]  /*6df0*/  UISETP.NE.AND UP0, UPT, UR44, 0x3, UPT ;  /* 0x000000032c00788c */ /* 0x000fe8000bf05270 */
[----:B------:R-:W-:Y:S01]  /*6e00*/  USEL UR45, UR44, URZ, UP0 ;  /* 0x000000ff2c2d7287 */ /* 0x000fe20008000000 */
[----:B------:R-:W-:Y:S11]  /*6e10*/  @P0 BRA `(.L_x_104) ;  /* 0x0000000000040947 */ /* 0x000ff60003800000 */
[----:B------:R-:W-:Y:S04]  /*6e20*/  DEPBAR.LE SB0, 0x1 ;  /* 0x000080400000791a */ /* 0x000fe80000000000 */
.L_x_104:
[----:B------:R-:W-:Y:S05]  /*6e30*/  BSYNC.RECONVERGENT B0 ;  /* 0x0000000000007941 */ /* 0x000fea0003800200 */
.L_x_103:
[----:B------:R-:W-:Y:S01]  /*6e40*/  BAR.SYNC.DEFER_BLOCKING 0x1, 0x80 ;  /* 0x0042000000007b1d */ /* 0x000fe20000010000 */
[----:B------:R-:W-:Y:S01]  /*6e50*/  ISETP.NE.AND P1, PT, R103, RZ, PT ;  /* 0x000000ff6700720c */ /* 0x000fe20003f25270 */
[----:B------:R-:W-:Y:S01]  /*6e60*/  UISETP.NE.AND UP0, UPT, UR53, URZ, UPT ;  /* 0x000000ff3500728c */ /* 0x000fe2000bf05270 */
[----:B------:R-:W-:Y:S11]  /*6e70*/  LEA R2, R111, UR47, 0x3 ;  /* 0x0000002f6f027c11 */ /* 0x000ff6000f8e18ff */
[----:B------:R-:W-:Y:S01]  /*6e80*/  @P1 SHF.L.U32 R3, R112, 0x1f, RZ ;  /* 0x0000001f70031819 */ /* 0x000fe200000006ff */
[----:B------:R-:W-:Y:S06]  /*6e90*/  BRA.U !UP0, `(.L_x_105) ;  /* 0x0000000108247547 */ /* 0x000fec000b800000 */
[----:B------:R-:W-:Y:S01]  /*6ea0*/  IMAD.U32 R5, RZ, RZ, UR52 ;  /* 0x00000034ff057e24 */ /* 0x000fe2000f8e00ff */
[----:B------:R-:W-:Y:S01]  /*6eb0*/  MOV R0, UR54 ;  /* 0x0000003600007c02 */ /* 0x000fe20008000f00 */
[----:B------:R-:W-:Y:S03]  /*6ec0*/  UIADD3 UR4, UPT, UPT, UR52, 0x1, URZ ;  /* 0x0000000134047890 */ /* 0x000fe6000fffe0ff */
[----:B------:R-:W-:Y:S01]  /*6ed0*/  @P1 LEA R5, R5, UR47, 0x3 ;  /* 0x0000002f05051c11 */ /* 0x000fe2000f8e18ff */
[----:B------:R-:W-:Y:S04]  /*6ee0*/  UISETP.NE.AND UP0, UPT, UR4, 0x3, UPT ;  /* 0x000000030400788c */ /* 0x000fe8000bf05270 */
[----:B------:R-:W-:Y:S01]  /*6ef0*/  @P1 VIADD R5, R5, 0x58 ;  /* 0x0000005805051836 */ /* 0x000fe20000000000 */
[----:B------:R-:W-:Y:S04]  /*6f00*/  USEL UR52, UR4, URZ, UP0 ;  /* 0x000000ff04347287 */ /* 0x000fe80008000000 */
[----:B------:R-:W-:Y:S04]  /*6f10*/  @P1 PRMT R0, R0, 0x654, R5 ;  /* 0x0000065400001816 */ /* 0x000fe80000000005 */
[----:B------:R2:W-:Y:S04]  /*6f20*/  @P1 SYNCS.ARRIVE.TRANS64.RED.A1T0 RZ, [R0+URZ], RZ ;  /* 0x000000ff00ff19a7 */ /* 0x0005e800081004ff */
.L_x_105:
[----:B------:R-:W4:Y:S01]  /*6f30*/  @P1 SYNCS.PHASECHK.TRANS64.TRYWAIT P0, [R2+URZ+0x40], R3 ;  /* 0x00004003020015a7 */ /* 0x000f2200080011ff */
[----:B------:R-:W-:Y:S01]  /*6f40*/  BSSY B1, `(.L_x_106) ;  /* 0x0000015000017945 */ /* 0x000fe20003800000 */
[----:B----4-:R-:W-:Y:S03]  /*6f50*/  @P1 SEL R110, RZ, 0x1, !P0 ;  /* 0x00000001ff6e1807 */ /* 0x010fe60004000000 */
[----:B------:R-:W-:Y:S05]  /*6f60*/  @!P1 BRA `(.L_x_107) ;  /* 0x0000000000489947 */ /* 0x000fea0003800000 */
[----:B------:R-:W-:Y:S01]  /*6f70*/  ISETP.NE.AND P1, PT, R113, RZ, PT ;  /* 0x000000ff7100720c */ /* 0x000fe20003f25270 */
[----:B------:R-:W-:Y:S01]  /*6f80*/  BSSY B0, `(.L_x_108) ;  /* 0x000000a000007945 */ /* 0x000fe20003800000 */
[----:B------:R-:W-:Y:S11]  /*6f90*/  ISETP.NE.AND P0, PT, R110, RZ, PT ;  /* 0x000000ff6e00720c */ /* 0x000ff60003f05270 */
[----:B------:R-:W-:Y:S04]  /*6fa0*/  @P1 IMAD R111, R111, 0x2000, R96 ;  /* 0x000020006f6f1824 */ /* 0x000fe800078e0260 */
[----:B------:R-:W-:Y:S01]  /*6fb0*/  @P1 IMAD.IADD R4, R81, 0x1, R111 ;  /* 0x0000000151041824 */ /* 0x000fe200078e026f */
[----:B------:R-:W-:Y:S03]  /*6fc0*/  @P1 IADD3 R3, PT, PT, R80, R111, RZ ;  /* 0x0000006f50031210 */ /* 0x000fe60007ffe0ff */
[----:B--2---:R-:W-:Y:S01]  /*6fd0*/  @P1 IMAD.IADD R0, R95, 0x1, R4 ;  /* 0x000000015f001824 */ /* 0x004fe200078e0204 */
[----:B------:R-:W-:Y:S06]  /*6fe0*/  @P0 BRA `(.L_x_109) ;  /* 0x00000000000c0947 */ /* 0x000fec0003800000 */
[----:B------:R-:W-:Y:S04]  /*6ff0*/  SHF.L.U32 R5, R112, 0x1f, RZ ;  /* 0x0000001f70057819 */ /* 0x000fe800000006ff */
[----:B------:R-:W2:Y:S02]  /*7000*/  SYNCS.PHASECHK.TRANS64.TRYWAIT P0, [R2+URZ+0x40], R5 ;  /* 0x00004005020075a7 */ /* 0x000ea400080011ff */
[----:B--2---:R-:W-:Y:S05]  /*7010*/  @!P0 BRA `(.L_x_110) ;  /* 0x00000018003c8947 */ /* 0x004fea0003800000 */
.L_x_109:
[----:B------:R-:W-:Y:S05]  /*7020*/  BSYNC B0 ;  /* 0x0000000000007941 */ /* 0x000fea0003800000 */
.L_x_108:
[----:B------:R-:W-:Y:S11]  /*7030*/  ISETP.NE.AND P0, PT, R113, RZ, PT ;  /* 0x000000ff7100720c */ /* 0x000ff60003f05270 */
[----:B------:R-:W-:Y:S02]  /*7040*/  @!UPT UIADD3 URZ, UPT, UPT, URZ, URZ, URZ ;  /* 0x000000fffffff290 */ /* 0x000fe4000fffe0ff */
[----:B------:R4:W1:Y:S04]  /*7050*/  @P0 LDS.128 R48, [R111] ;  /* 0x000000006f300984 */ /* 0x0008680000000c00 */
[----:B------:R4:W1:Y:S04]  /*7060*/  @P0 LDS.128 R64, [R3+0x20] ;  /* 0x0000200003400984 */ /* 0x0008680000000c00 */
[----:B------:R4:W1:Y:S04]  /*7070*/  @P0 LDS.128 R56, [R4+0x10] ;  /* 0x0000100004380984 */ /* 0x0008680000000c00 */
[----:B------:R4:W1:Y:S02]  /*7080*/  @P0 LDS.128 R72, [R0+0x10] ;  /* 0x0000100000480984 */ /* 0x0008640000000c00 */
.L_x_107:
[----:B------:R-:W-:Y:S05]  /*7090*/  BSYNC B1 ;  /* 0x0000000000017941 */ /* 0x000fea0003800000 */
.L_x_106:
[----:B--2-4-:R-:W-:Y:S05]  /*70a0*/  VIADD R0, R39, 0x20 ;  /* 0x0000002027007836 */ /* 0x014fea0000000000 */
[----:B------:R-:W-:Y:S04]  /*70b0*/  SHF.R.U32.HI R0, RZ, 0x15, R0 ;  /* 0x00000015ff007819 */ /* 0x000fe80000011600 */
[----:B------:R-:W-:Y:S11]  /*70c0*/  LOP3.LUT P0, RZ, R0, 0x3, R85, 0x48, !PT ;  /* 0x0000000300ff7812 */ /* 0x000ff60007804855 */
[----:B------:R-:W-:Y:S02]  /*70d0*/  @!UPT UIADD3 URZ, UPT, UPT, URZ, URZ, URZ ;  /* 0x000000fffffff290 */ /* 0x000fe4000fffe0ff */
[----:B------:R-:W-:Y:S05]  /*70e0*/  @!P0 BRA `(.L_x_111) ;  /* 0x0000000000408947 */ /* 0x000fea0003800000 */
[----:B------:R-:W2:Y:S01]  /*70f0*/  LDCU.64 UR8, c[0x4][0x70] ;  /* 0x01000e00ff0877ac */ /* 0x000ea20008000a00 */
[----:B------:R-:W-:Y:S01]  /*7100*/  MOV R3, 0x0 ;  /* 0x0000000000037802 */ /* 0x000fe20000000f00 */
[----:B------:R-:W-:Y:S02]  /*7110*/  HFMA2 R12, -RZ, RZ, 0, 5.9604644775390625e-08 ;  /* 0x00000001ff0c7431 */ /* 0x000fe400000001ff */
[----:B------:R-:W-:Y:S02]  /*7120*/  IMAD.MOV.U32 R8, RZ, RZ, 0x192 ;  /* 0x00000192ff087424 */ /* 0x000fe400078e00ff */
[----:B------:R-:W-:Y:S01]  /*7130*/  IMAD.MOV.U32 R13, RZ, RZ, RZ ;  /* 0x000000ffff0d7224 */ /* 0x000fe200078e00ff */
[----:B------:R-:W4:Y:S01]  /*7140*/  LDCU.64 UR6, c[0x4][0x78] ;  /* 0x01000f00ff0677ac */ /* 0x000f220008000a00 */
[----:B------:R-:W1:Y:S01]  /*7150*/  LDC.64 R2, c[0x4][R3] ;  /* 0x0100000003027b82 */ /* 0x000e620000000a00 */
[----:B------:R-:W5:Y:S01]  /*7160*/  LDCU.64 UR4, c[0x4][0x10] ;  /* 0x01000200ff0477ac */ /* 0x000f620008000a00 */
[----:B--2---:R-:W-:Y:S01]  /*7170*/  MOV R5, UR9 ;  /* 0x0000000900057c02 */ /* 0x004fe20008000f00 */
[----:B------:R-:W-:Y:S01]  /*7180*/  IMAD.U32 R4, RZ, RZ, UR8 ;  /* 0x00000008ff047e24 */ /* 0x000fe2000f8e00ff */
[----:B----4-:R-:W-:Y:S01]  /*7190*/  MOV R7, UR7 ;  /* 0x0000000700077c02 */ /* 0x010fe20008000f00 */
[----:B------:R-:W-:Y:S01]  /*71a0*/  IMAD.U32 R6, RZ, RZ, UR6 ;  /* 0x00000006ff067e24 */ /* 0x000fe2000f8e00ff */
[----:B-----5:R-:W-:Y:S01]  /*71b0*/  MOV R11, UR5 ;  /* 0x00000005000b7c02 */ /* 0x020fe20008000f00 */
[----:B------:R-:W-:Y:S02]  /*71c0*/  IMAD.U32 R10, RZ, RZ, UR4 ;  /* 0x00000004ff0a7e24 */ /* 0x000fe4000f8e00ff */
[----:B------:R-:W-:Y:S07]  /*71d0*/  LEPC R20, `(.L_x_111) ;  /* 0x000000001014794e */ /* 0x000fee0000000000 */
[----:B-1-3--:R-:W-:Y:S05]  /*71e0*/  CALL.ABS.NOINC R2 ;  /* 0x0000000002007343 */ /* 0x00afea0003c00000 */
.L_x_111:
[----:B------:R-:W-:Y:S01]  /*71f0*/  ISETP.NE.AND P0, PT, R97, RZ, PT ;  /* 0x000000ff6100720c */ /* 0x000fe20003f05270 */
[----:B------:R-:W-:Y:S05]  /*7200*/  WARPSYNC.ALL ;  /* 0x0000000000007948 */ /* 0x000fea0003800000 */
[----:B------:R-:W-:Y:S01]  /*7210*/  R2UR UR4, R39 ;  /* 0x00000000270472ca */ /* 0x000fe200000e0000 */
[--C-:B-1----:R-:W-:Y:S01]  /*7220*/  HADD2.F32 R40, -RZ, R48.reuse.H0_H0 ;  /* 0x20000030ff287230 */ /* 0x102fe20000004100 */
[----:B------:R-:W-:Y:S01]  /*7230*/  R2UR UR5, R108 ;  /* 0x000000006c0572ca */ /* 0x000fe200000e0000 */
[----:B------:R-:W-:Y:S01]  /*7240*/  HADD2.F32 R42, -RZ, R48.H1_H1 ;  /* 0x30000030ff2a7230 */ /* 0x000fe20000004100 */
[----:B------:R-:W-:Y:S01]  /*7250*/  BSSY.RECONVERGENT B0, `(.L_x_112) ;  /* 0x000008e000007945 */ /* 0x000fe20003800200 */
[--C-:B------:R-:W-:Y:S02]  /*7260*/  HADD2.F32 R43, -RZ, R49.reuse.H0_H0 ;  /* 0x20000031ff2b7230 */ /* 0x100fe40000004100 */
[----:B------:R-:W-:Y:S02]  /*7270*/  HADD2.F32 R44, -RZ, R49.H1_H1 ;  /* 0x30000031ff2c7230 */ /* 0x000fe40000004100 */
[--C-:B------:R-:W-:Y:S02]  /*7280*/  HADD2.F32 R45, -RZ, R50.reuse.H0_H0 ;  /* 0x20000032ff2d7230 */ /* 0x100fe40000004100 */
[----:B---3--:R-:W-:Y:S02]  /*7290*/  HADD2.F32 R46, -RZ, R50.H1_H1 ;  /* 0x30000032ff2e7230 */ /* 0x008fe40000004100 */
[----:B------:R-:W1:Y:S01]  /*72a0*/  LDTM.x32 R4, tmem[UR4+0x20] ;  /* 0x00002004000479ee */ /* 0x000e6200082c0000 */
[----:B------:R-:W-:Y:S01]  /*72b0*/  NOP ;  /* 0x0000000000007918 */ /* 0x000fe20000000000 */
[----:B------:R-:W-:Y:S01]  /*72c0*/  USHF.L.U32 UR4, UR45, 0xd, URZ ;  /* 0x0000000d2d047899 */ /* 0x000fe200080006ff */
[--C-:B------:R-:W-:Y:S01]  /*72d0*/  HADD2.F32 R47, -RZ, R51.reuse.H0_H0 ;  /* 0x20000033ff2f7230 */ /* 0x100fe20000004100 */
[----:B------:R-:W-:Y:S01]  /*72e0*/  UIADD3 UR5, UPT, UPT, UR5, 0xc0, URZ ;  /* 0x000000c005057890 */ /* 0x000fe2000fffe0ff */
[----:B------:R-:W-:Y:S02]  /*72f0*/  HADD2.F32 R49, -RZ, R51.H1_H1 ;  /* 0x30000033ff317230 */ /* 0x000fe40000004100 */
[--C-:B------:R-:W-:Y:S01]  /*7300*/  HADD2.F32 R48, -RZ, R56.reuse.H0_H0 ;  /* 0x20000038ff307230 */ /* 0x100fe20000004100 */
[----:B------:R-:W-:Y:S01]  /*7310*/  UPRMT UR5, UR54, 0x654, UR5 ;  /* 0x0000065436057896 */ /* 0x000fe20008000005 */
[----:B------:R-:W-:Y:S01]  /*7320*/  IADD3 R117, PT, PT, R96, UR4, RZ ;  /* 0x0000000460757c10 */ /* 0x000fe2000fffe0ff */
[----:B------:R-:W-:Y:S02]  /*7330*/  HADD2.F32 R51, -RZ, R56.H1_H1 ;  /* 0x30000038ff337230 */ /* 0x000fe40000004100 */
[--C-:B------:R-:W-:Y:S01]  /*7340*/  HADD2.F32 R50, -RZ, R57.reuse.H0_H0 ;  /* 0x20000039ff327230 */ /* 0x100fe20000004100 */
[-C--:B------:R-:W-:Y:S01]  /*7350*/  IADD3 R116, PT, PT, R81, R117.reuse, RZ ;  /* 0x0000007551747210 */ /* 0x080fe20007ffe0ff */
[----:B------:R-:W-:Y:S01]  /*7360*/  HADD2.F32 R52, -RZ, R57.H1_H1 ;  /* 0x30000039ff347230 */ /* 0x000fe20000004100 */
[----:B------:R-:W-:Y:S01]  /*7370*/  IADD3 R117, PT, PT, R80, R117, RZ ;  /* 0x0000007550757210 */ /* 0x000fe20007ffe0ff */
[--C-:B------:R-:W-:Y:S01]  /*7380*/  HADD2.F32 R53, -RZ, R58.reuse.H0_H0 ;  /* 0x2000003aff357230 */ /* 0x100fe20000004100 */
[----:B-1----:R-:W-:Y:S01]  /*7390*/  SYNCS.ARRIVE.TRANS64.RED.A1T0 RZ, [UR5], RZ ;  /* 0x000000ffffff79a7 */ /* 0x002fe20008100405 */
[----:B------:R-:W-:Y:S01]  /*73a0*/  IADD3 R118, PT, PT, R95, R116, RZ ;  /* 0x000000745f767210 */ /* 0x000fe20007ffe0ff */
[----:B------:R-:W-:Y:S02]  /*73b0*/  HADD2.F32 R54, -RZ, R58.H1_H1 ;  /* 0x3000003aff367230 */ /* 0x000fe40000004100 */
[--C-:B------:R-:W-:Y:S02]  /*73c0*/  HADD2.F32 R55, -RZ, R59.reuse.H0_H0 ;  /* 0x2000003bff377230 */ /* 0x100fe40000004100 */
[----:B------:R-:W-:Y:S02]  /*73d0*/  HADD2.F32 R56, -RZ, R59.H1_H1 ;  /* 0x3000003bff387230 */ /* 0x000fe40000004100 */
[C---:B------:R-:W-:Y:S01]  /*73e0*/  FMUL R4, R38.reuse, R4 ;  /* 0x0000000426047220 */ /* 0x040fe20000400000 */
[C---:B------:R-:W-:Y:S01]  /*73f0*/  FMUL R5, R38.reuse, R5 ;  /* 0x0000000526057220 */ /* 0x040fe20000400000 */
[C---:B------:R-:W-:Y:S01]  /*7400*/  FMUL R6, R38.reuse, R6 ;  /* 0x0000000626067220 */ /* 0x040fe20000400000 */
[C---:B------:R-:W-:Y:S01]  /*7410*/  FMUL R7, R38.reuse, R7 ;  /* 0x0000000726077220 */ /* 0x040fe20000400000 */
[C---:B------:R-:W-:Y:S01]  /*7420*/  FFMA R4, R41.reuse, R40, R4 ;  /* 0x0000002829047223 */ /* 0x040fe20000000004 */
[C---:B------:R-:W-:Y:S01]  /*7430*/  FFMA R5, R41.reuse, R42, R5 ;  /* 0x0000002a29057223 */ /* 0x040fe20000000005 */
[C---:B------:R-:W-:Y:S01]  /*7440*/  FFMA R6, R41.reuse, R43, R6 ;  /* 0x0000002b29067223 */ /* 0x040fe20000000006 */
[----:B------:R-:W-:Y:S01]  /*7450*/  FFMA R7, R41, R44, R7 ;  /* 0x0000002c29077223 */ /* 0x000fe20000000007 */
[C---:B------:R-:W-:Y:S01]  /*7460*/  FMUL R8, R38.reuse, R8 ;  /* 0x0000000826087220 */ /* 0x040fe20000400000 */
[C---:B------:R-:W-:Y:S01]  /*7470*/  FMUL R9, R38.reuse, R9 ;  /* 0x0000000926097220 */ /* 0x040fe20000400000 */
[----:B------:R-:W-:Y:S01]  /*7480*/  F2FP.F16.F32.PACK_AB R80, R5, R4 ;  /* 0x000000040550723e */ /* 0x000fe200000000ff */
[C---:B------:R-:W-:Y:S01]  /*7490*/  FMUL R0, R38.reuse, R10 ;  /* 0x0000000a26007220 */ /* 0x040fe20000400000 */
[----:B------:R-:W-:Y:S01]  /*74a0*/  F2FP.F16.F32.PACK_AB R81, R7, R6 ;  /* 0x000000060751723e */ /* 0x000fe200000000ff */
[C---:B------:R-:W-:Y:S01]  /*74b0*/  FFMA R8, R41.reuse, R45, R8 ;  /* 0x0000002d29087223 */ /* 0x040fe20000000008 */
[C---:B------:R-:W-:Y:S01]  /*74c0*/  FFMA R9, R41.reuse, R46, R9 ;  /* 0x0000002e29097223 */ /* 0x040fe20000000009 */
[----:B------:R-:W-:Y:S01]  /*74d0*/  FFMA R0, R41, R47, R0 ;  /* 0x0000002f29007223 */ /* 0x000fe20000000000 */
[C---:B------:R-:W-:Y:S01]  /*74e0*/  FMUL R2, R38.reuse, R11 ;  /* 0x0000000b26027220 */ /* 0x040fe20000400000 */
[C---:B------:R-:W-:Y:S01]  /*74f0*/  FMUL R3, R38.reuse, R12 ;  /* 0x0000000c26037220 */ /* 0x040fe20000400000 */
[C---:B------:R-:W-:Y:S01]  /*7500*/  FMUL R10, R38.reuse, R13 ;  /* 0x0000000d260a7220 */ /* 0x040fe20000400000 */
[----:B------:R-:W-:Y:S01]  /*7510*/  F2FP.F16.F32.PACK_AB R82, R9, R8 ;  /* 0x000000080952723e */ /* 0x000fe200000000ff */
[C---:B------:R-:W-:Y:S01]  /*7520*/  FFMA R2, R41.reuse, R49, R2 ;  /* 0x0000003129027223 */ /* 0x040fe20000000002 */
[C---:B------:R-:W-:Y:S01]  /*7530*/  FFMA R3, R41.reuse, R48, R3 ;  /* 0x0000003029037223 */ /* 0x040fe20000000003 */
[C---:B------:R-:W-:Y:S01]  /*7540*/  FFMA R10, R41.reuse, R51, R10 ;  /* 0x00000033290a7223 */ /* 0x040fe2000000000a */
[C---:B------:R-:W-:Y:S01]  /*7550*/  FMUL R11, R38.reuse, R14 ;  /* 0x0000000e260b7220 */ /* 0x040fe20000400000 */
[C---:B------:R-:W-:Y:S01]  /*7560*/  FMUL R15, R38.reuse, R15 ;  /* 0x0000000f260f7220 */ /* 0x040fe20000400000 */
[C---:B------:R-:W-:Y:S01]  /*7570*/  FMUL R12, R38.reuse, R16 ;  /* 0x00000010260c7220 */ /* 0x040fe20000400000 */
[C---:B------:R-:W-:Y:S01]  /*7580*/  FMUL R13, R38.reuse, R17 ;  /* 0x00000011260d7220 */ /* 0x040fe20000400000 */
[C---:B------:R-:W-:Y:S01]  /*7590*/  FFMA R11, R41.reuse, R50, R11 ;  /* 0x00000032290b7223 */ /* 0x040fe2000000000b */
[C---:B------:R-:W-:Y:S01]  /*75a0*/  FMUL R14, R38.reuse, R18 ;  /* 0x00000012260e7220 */ /* 0x040fe20000400000 */
[C---:B------:R-:W-:Y:S01]  /*75b0*/  FFMA R15, R41.reuse, R52, R15 ;  /* 0x00000034290f7223 */ /* 0x040fe2000000000f */
[--C-:B------:R-:W-:Y:S02]  /*75c0*/  HADD2.F32 R57, -RZ, R64.reuse.H0_H0 ;  /* 0x20000040ff397230 */ /* 0x100fe40000004100 */
[----:B------:R-:W-:Y:S01]  /*75d0*/  FMUL R19, R38, R19 ;  /* 0x0000001326137220 */ /* 0x000fe20000400000 */
[----:B------:R-:W-:Y:S01]  /*75e0*/  F2FP.F16.F32.PACK_AB R83, R2, R0 ;  /* 0x000000000253723e */ /* 0x000fe200000000ff */
[C---:B------:R-:W-:Y:S01]  /*75f0*/  FFMA R12, R41.reuse, R53, R12 ;  /* 0x00000035290c7223 */ /* 0x040fe2000000000c */
[----:B------:R-:W-:Y:S02]  /*7600*/  HADD2.F32 R58, -RZ, R64.H1_H1 ;  /* 0x30000040ff3a7230 */ /* 0x000fe40000004100 */
[C---:B------:R-:W-:Y:S01]  /*7610*/  FMUL R16, R38.reuse, R20 ;  /* 0x0000001426107220 */ /* 0x040fe20000400000 */
[C---:B------:R-:W-:Y:S01]  /*7620*/  FFMA R13, R41.reuse, R54, R13 ;  /* 0x00000036290d7223 */ /* 0x040fe2000000000d */
[----:B------:R1:W-:Y:S01]  /*7630*/  STS.128 [R96+UR4], R80 ;  /* 0x0000005060007988 */ /* 0x0003e20008000c04 */
[--C-:B------:R-:W-:Y:S02]  /*7640*/  HADD2.F32 R59, -RZ, R65.reuse.H0_H0 ;  /* 0x20000041ff3b7230 */ /* 0x100fe40000004100 */
[C---:B------:R-:W-:Y:S01]  /*7650*/  FMUL R17, R38.reuse, R21 ;  /* 0x0000001526117220 */ /* 0x040fe20000400000 */
[C---:B------:R-:W-:Y:S01]  /*7660*/  FFMA R14, R41.reuse, R55, R14 ;  /* 0x00000037290e7223 */ /* 0x040fe2000000000e */
[----:B------:R-:W-:Y:S02]  /*7670*/  HADD2.F32 R60, -RZ, R65.H1_H1 ;  /* 0x30000041ff3c7230 */ /* 0x000fe40000004100 */
[C---:B------:R-:W-:Y:S01]  /*7680*/  FMUL R18, R38.reuse, R22 ;  /* 0x0000001626127220 */ /* 0x040fe20000400000 */
[C---:B------:R-:W-:Y:S01]  /*7690*/  FFMA R19, R41.reuse, R56, R19 ;  /* 0x0000003829137223 */ /* 0x040fe20000000013 */
        /* <DEDUP_REMOVED lines=13> */
[----:B------:R-:W-:Y:S01]  /*7770*/  FMUL R27, R38, R27 ;  /* 0x0000001b261b7220 */ /* 0x000fe20000400000 */
[----:B------:R-:W-:Y:S01]  /*7780*/  F2FP.F16.F32.PACK_AB R104, R10, R3 ;  /* 0x000000030a68723e */ /* 0x000fe200000000ff */
[----:B------:R-:W-:Y:S01]  /*7790*/  FFMA R20, R41, R61, R20 ;  /* 0x0000003d29147223 */ /* 0x000fe20000000014 */
[----:B------:R-:W-:Y:S01]  /*77a0*/  F2FP.F16.F32.PACK_AB R105, R15, R11 ;  /* 0x0000000b0f69723e */ /* 0x000fe200000000ff */
[----:B------:R-:W-:Y:S01]  /*77b0*/  HADD2.F32 R66, -RZ, R72.H1_H1 ;  /* 0x30000048ff427230 */ /* 0x000fe20000004100 */
[----:B------:R-:W-:Y:S01]  /*77c0*/  F2FP.F16.F32.PACK_AB R106, R13, R12 ;  /* 0x0000000c0d6a723e */ /* 0x000fe200000000ff */
[C---:B------:R-:W-:Y:S01]  /*77d0*/  FMUL R24, R38.reuse, R28 ;  /* 0x0000001c26187220 */ /* 0x040fe20000400000 */
[----:B------:R-:W-:Y:S01]  /*77e0*/  F2FP.F16.F32.PACK_AB R107, R19, R14 ;  /* 0x0000000e136b723e */ /* 0x000fe200000000ff */
[C---:B------:R-:W-:Y:S01]  /*77f0*/  FFMA R21, R41.reuse, R62, R21 ;  /* 0x0000003e29157223 */ /* 0x040fe20000000015 */
[--C-:B------:R-:W-:Y:S02]  /*7800*/  HADD2.F32 R67, -RZ, R73.reuse.H0_H0 ;  /* 0x20000049ff437230 */ /* 0x100fe40000004100 */
[C---:B------:R-:W-:Y:S01]  /*7810*/  FMUL R25, R38.reuse, R29 ;  /* 0x0000001d26197220 */ /* 0x040fe20000400000 */
[C---:B------:R-:W-:Y:S01]  /*7820*/  FFMA R22, R41.reuse, R63, R22 ;  /* 0x0000003f29167223 */ /* 0x040fe20000000016 */
[----:B------:R1:W-:Y:S01]  /*7830*/  STS.128 [R116+0x10], R104 ;  /* 0x0000106874007388 */ /* 0x0003e20000000c00 */
        /* <DEDUP_REMOVED lines=39> */
[----:B------:R-:W-:Y:S02]  /*7ab0*/  UIADD3 UR9, UPT, UPT, UR49, 0x20, URZ ;  /* 0x0000002031097890 */ /* 0x000fe4000fffe0ff */
[----:B------:R-:W-:Y:S02]  /*7ac0*/  UIADD3 UR8, UPT, UPT, UR47, 0x200, UR4 ;  /* 0x000002002f087890 */ /* 0x000fe4000fffe004 */
[----:B--2---:R-:W-:Y:S03]  /*7ad0*/  UIADD3 UR6, UP0, UPT, UR10, 0x680, URZ ;  /* 0x000006800a067890 */ /* 0x004fe6000ff1e0ff */
[----:B------:R-:W-:Y:S01]  /*7ae0*/  UMOV UR10, UR50 ;  /* 0x00000032000a7c82 */ /* 0x000fe20008000000 */
[----:B------:R-:W-:Y:S03]  /*7af0*/  UIADD3.X UR7, UPT, UPT, URZ, UR11, URZ, UP0, !UPT ;  /* 0x0000000bff077290 */ /* 0x000fe600087fe4ff */
[----:B------:R-:W-:Y:S06]  /*7b00*/  UMOV UR11, UR36 ;  /* 0x00000024000b7c82 */ /* 0x000fec0008000000 */
[----:B------:R2:W-:Y:S02]  /*7b10*/  UTMASTG.3D [UR8], [UR6] ;  /* 0x00000008060073b5 */ /* 0x0005e40008010000 */
[----:B--2---:R0:W-:Y:S02]  /*7b20*/  UTMACMDFLUSH ;  /* 0x00000000000079b7 */ /* 0x0041e40000000000 */
.L_x_113:
[----:B------:R-:W-:Y:S05]  /*7b30*/  BSYNC.RECONVERGENT B0 ;  /* 0x0000000000007941 */ /* 0x000fea0003800200 */
.L_x_112:
[----:B------:R-:W-:Y:S01]  /*7b40*/  UIADD3 UR4, UPT, UPT, UR45, 0x1, URZ ;  /* 0x000000012d047890 */ /* 0x000fe2000fffe0ff */
[----:B------:R-:W-:Y:S03]  /*7b50*/  BSSY.RECONVERGENT B0, `(.L_x_114) ;  /* 0x0000008000007945 */ /* 0x000fe60003800200 */
[----:B------:R-:W-:Y:S04]  /*7b60*/  UISETP.NE.AND UP0, UPT, UR4, 0x3, UPT ;  /* 0x000000030400788c */ /* 0x000fe8000bf05270 */
[----:B------:R-:W-:Y:S02]  /*7b70*/  UISETP.EQ.XOR UP1, UPT, UR44, 0x3, !UP0 ;  /* 0x000000032c00788c */ /* 0x000fe4000c722a70 */
[----:B------:R-:W-:Y:S02]  /*7b80*/  USEL UR46, UR4, URZ, UP0 ;  /* 0x000000ff042e7287 */ /* 0x000fe40008000000 */
[----:B------:R-:W-:Y:S04]  /*7b90*/  USEL UR5, URZ, 0x1, !UP1 ;  /* 0x00000001ff057887 */ /* 0x000fe8000c800000 */
[----:B------:R-:W-:Y:S01]  /*7ba0*/  ULOP3.LUT UR55, UR55, UR5, URZ, 0x3c, !UPT ;  /* 0x0000000537377292 */ /* 0x000fe2000f8e3cff */
[----:B------:R-:W-:Y:S11]  /*7bb0*/  @P0 BRA `(.L_x_115) ;  /* 0x0000000000040947 */ /* 0x000ff60003800000 */
[----:B------:R-:W-:Y:S04]  /*7bc0*/  DEPBAR.LE SB0, 0x1 ;  /* 0x000080400000791a */ /* 0x000fe80000000000 */
.L_x_115:
[----:B------:R-:W-:Y:S05]  /*7bd0*/  BSYNC.RECONVERGENT B0 ;  /* 0x0000000000007941 */ /* 0x000fea0003800200 */
.L_x_114:
[----:B------:R-:W-:Y:S01]  /*7be0*/  BAR.SYNC.DEFER_BLOCKING 0x1, 0x80 ;  /* 0x0042000000007b1d */ /* 0x000fe20000010000 */
[----:B------:R-:W-:Y:S01]  /*7bf0*/  UISETP.NE.AND UP0, UPT, UR53, -0x2, UPT ;  /* 0xfffffffe3500788c */ /* 0x000fe2000bf05270 */
[----:B------:R-:W-:Y:S08]  /*7c00*/  IADD3 R0, PT, PT, R36, 0x1, RZ ;  /* 0x0000000124007810 */ /* 0x000ff00007ffe0ff */
[----:B------:R-:W-:Y:S05]  /*7c10*/  BRA.U !UP0, `(.L_x_116) ;  /* 0x0000000108287547 */ /* 0x000fea000b800000 */
[----:B------:R-:W-:Y:S01]  /*7c20*/  ISETP.NE.AND P0, PT, R103, RZ, PT ;  /* 0x000000ff6700720c */ /* 0x000fe20003f05270 */
[----:B------:R-:W-:Y:S01]  /*7c30*/  IMAD.U32 R3, RZ, RZ, UR52 ;  /* 0x00000034ff037e24 */ /* 0x000fe2000f8e00ff */
[----:B------:R-:W-:Y:S01]  /*7c40*/  UIADD3 UR4, UPT, UPT, UR52, 0x1, URZ ;  /* 0x0000000134047890 */ /* 0x000fe2000fffe0ff */
[----:B------:R-:W-:Y:S03]  /*7c50*/  IMAD.U32 R2, RZ, RZ, UR54 ;  /* 0x00000036ff027e24 */ /* 0x000fe6000f8e00ff */
[----:B------:R-:W-:Y:S04]  /*7c60*/  UISETP.NE.AND UP0, UPT, UR4, 0x3, UPT ;  /* 0x000000030400788c */ /* 0x000fe8000bf05270 */
[----:B------:R-:W-:Y:S03]  /*7c70*/  USEL UR52, UR4, URZ, UP0 ;  /* 0x000000ff04347287 */ /* 0x000fe60008000000 */
[----:B------:R-:W-:Y:S05]  /*7c80*/  @P0 LEA R3, R3, UR47, 0x3 ;  /* 0x0000002f03030c11 */ /* 0x000fea000f8e18ff */
[----:B------:R-:W-:Y:S05]  /*7c90*/  @P0 VIADD R3, R3, 0x58 ;  /* 0x0000005803030836 */ /* 0x000fea0000000000 */
[----:B------:R-:W-:Y:S04]  /*7ca0*/  @P0 PRMT R2, R2, 0x654, R3 ;  /* 0x0000065402020816 */ /* 0x000fe80000000003 */
[----:B------:R2:W-:Y:S03]  /*7cb0*/  @P0 SYNCS.ARRIVE.TRANS64.RED.A1T0 RZ, [R2+URZ], RZ ;  /* 0x000000ff02ff09a7 */ /* 0x0005e600081004ff */
.L_x_116:
[----:B------:R-:W-:Y:S01]  /*7cc0*/  R2UR UR6, R102 ;  /* 0x00000000660672ca */ /* 0x000fe200000e0000 */
[----:B------:R-:W-:Y:S01]  /*7cd0*/  UIADD3 UR53, UPT, UPT, UR53, 0x2, URZ ;  /* 0x0000000235357890 */ /* 0x000fe2000fffe0ff */
[----:B------:R-:W-:Y:S02]  /*7ce0*/  R2UR UR5, R86 ;  /* 0x00000000560572ca */ /* 0x000fe400000e0000 */
[----:B------:R-:W-:Y:S02]  /*7cf0*/  R2UR UR4, R87 ;  /* 0x00000000570472ca */ /* 0x000fe400000e0000 */
[----:B------:R-:W-:Y:S02]  /*7d00*/  R2UR UR36, R100 ;  /* 0x00000000642472ca */ /* 0x000fe400000e0000 */
[----:B------:R-:W-:Y:S02]  /*7d10*/  ISETP.NE.AND P0, PT, R90, 0x2, PT ;  /* 0x000000025a00780c */ /* 0x000fe40003f05270 */
[----:B------:R-:W-:Y:S02]  /*7d20*/  ISETP.NE.AND P1, PT, R0, 0x4, PT ;  /* 0x000000040000780c */ /* 0x000fe40003f25270 */
[----:B--2---:R-:W-:Y:S01]  /*7d30*/  SEL R2, RZ, 0x1, P0 ;  /* 0x00000001ff027807 */ /* 0x004fe20000000000 */
[----:B------:R-:W-:Y:S01]  /*7d40*/  UISETP.NE.AND UP0, UPT, UR6, URZ, UPT ;  /* 0x000000ff0600728c */ /* 0x000fe2000bf05270 */
[----:B------:R-:W-:Y:S01]  /*7d50*/  SEL R3, RZ, 0x1, P1 ;  /* 0x00000001ff037807 */ /* 0x000fe20000800000 */
[----:B------:R-:W-:Y:S01]  /*7d60*/  UIADD3 UR26, UPT, UPT, UR37, UR5, URZ ;  /* 0x00000005251a7290 */ /* 0x000fe2000fffe0ff */
[----:B------:R-:W-:Y:S01]  /*7d70*/  LOP3.LUT R93, R93, R2, RZ, 0x3c, !PT ;  /* 0x000000025d5d7212 */ /* 0x000fe200078e3cff */
[----:B------:R-:W-:Y:S01]  /*7d80*/  UIADD3 UR25, UPT, UPT, UR38, UR4, URZ ;  /* 0x0000000426197290 */ /* 0x000fe2000fffe0ff */
[----:B------:R-:W-:Y:S02]  /*7d90*/  LOP3.LUT R94, R94, R3, RZ, 0x3c, !PT ;  /* 0x000000035e5e7212 */ /* 0x000fe400078e3cff */
[----:B------:R-:W-:Y:S02]  /*7da0*/  SEL R90, R90, RZ, P0 ;  /* 0x000000ff5a5a7207 */ /* 0x000fe40000000000 */
[----:B------:R-:W-:Y:S01]  /*7db0*/  SEL R36, R0, RZ, P1 ;  /* 0x000000ff00247207 */ /* 0x000fe20000800000 */
[----:B------:R-:W-:Y:S06]  /*7dc0*/  BRA.U UP0, `(.L_x_117) ;  /* 0xffffffd5007c7547 */ /* 0x000fec000b83ffff */
[----:B------:R-:W-:-:S13]  /*7dd0*/  R2UR UR4, R88 ;  /* 0x00000000580472ca */ /* 0x000fda00000e0000 */
[----:B------:R-:W-:-:S09]  /*7de0*/  UISETP.NE.AND UP0, UPT, UR4, URZ, UPT ;  /* 0x000000ff0400728c */ /* 0x000fd2000bf05270 */
[----:B------:R-:W-:Y:S05]  /*7df0*/  BRA.U !UP0, `(.L_x_118) ;  /* 0x0000000108487547 */ /* 0x000fea000b800000 */
[----:B------:R-:W2:Y:S02]  /*7e00*/  LDCU.64 UR4, c[0x0][0x890] ;  /* 0x00011200ff0477ac */ /* 0x000ea40008000a00 */
[----:B--2---:R-:W-:-:S04]  /*7e10*/  UISETP.NE.U32.AND UP0, UPT, UR4, URZ, UPT ;  /* 0x000000ff0400728c */ /* 0x004fc8000bf05070 */
[----:B------:R-:W-:-:S09]  /*7e20*/  UISETP.NE.AND.EX UP0, UPT, UR5, URZ, UPT, UP0 ;  /* 0x000000ff0500728c */ /* 0x000fd2000bf05300 */
[----:B------:R-:W-:Y:S05]  /*7e30*/  BRA.U UP0, `(.L_x_119) ;  /* 0x00000001000c7547 */ /* 0x000fea000b800000 */
[----:B------:R-:W-:-:S13]  /*7e40*/  FSETP.NEU.AND P0, PT, R41, RZ, PT ;  /* 0x000000ff2900720b */ /* 0x000fda0003f0d000 */
[----:B------:R-:W-:Y:S05]  /*7e50*/  @!P0 EXIT ;  /* 0x000000000000894d */ /* 0x000fea0003800000 */
[----:B------:R-:W-:Y:S05]  /*7e60*/  BRA `(.L_x_118) ;  /* 0x00000000002c7947 */ /* 0x000fea0003800000 */
.L_x_119:
[----:B------:R-:W-:Y:S01]  /*7e70*/  ISETP.NE.AND P0, PT, R89, RZ, PT ;  /* 0x000000ff5900720c */ /* 0x000fe20003f05270 */
[----:B------:R-:W-:-:S12]  /*7e80*/  BSSY.RECONVERGENT B0, `(.L_x_118) ;  /* 0x0000009000007945 */ /* 0x000fd80003800200 */
[----:B------:R-:W-:Y:S05]  /*7e90*/  @P0 BRA `(.L_x_120) ;  /* 0x0000000000140947 */ /* 0x000fea0003800000 */
[----:B------:R-:W2:Y:S02]  /*7ea0*/  LDCU.64 UR4, c[0x0][0x888] ;  /* 0x00011100ff0477ac */ /* 0x000ea40008000a00 */
[----:B--2---:R-:W-:-:S04]  /*7eb0*/  ISETP.NE.U32.AND P0, PT, RZ, UR4, PT ;  /* 0x00000004ff007c0c */ /* 0x004fc8000bf05070 */
[----:B------:R-:W-:-:S13]  /*7ec0*/  ISETP.NE.AND.EX P0, PT, RZ, UR5, PT, P0 ;  /* 0x00000005ff007c0c */ /* 0x000fda000bf05300 */
[----:B------:R-:W-:Y:S05]  /*7ed0*/  @!P0 EXIT ;  /* 0x000000000000894d */ /* 0x000fea0003800000 */
[----:B------:R-:W-:Y:S05]  /*7ee0*/  BRA `(.L_x_121) ;  /* 0x0000000000087947 */ /* 0x000fea0003800000 */
.L_x_120:
[----:B------:R-:W-:-:S13]  /*7ef0*/  FSETP.NEU.AND P0, PT, R41, RZ, PT ;  /* 0x000000ff2900720b */ /* 0x000fda0003f0d000 */
[----:B------:R-:W-:Y:S05]  /*7f00*/  @!P0 EXIT ;  /* 0x000000000000894d */ /* 0x000fea0003800000 */
.L_x_121:
[----:B------:R-:W-:Y:S05]  /*7f10*/  BSYNC.RECONVERGENT B0 ;  /* 0x0000000000007941 */ /* 0x000fea0003800200 */
.L_x_118:
[----:B------:R-:W-:Y:S01]  /*7f20*/  ULEA UR4, UR52, UR47, 0x3 ;  /* 0x0000002f34047291 */ /* 0x000fe2000f8e18ff */
[----:B------:R-:W-:-:S04]  /*7f30*/  DEPBAR.LE SB0, 0x0 ;  /* 0x000080000000791a */ /* 0x000fc80000000000 */
[----:B------:R-:W-:-:S04]  /*7f40*/  UIADD3 UR4, UPT, UPT, UR4, 0x58, URZ ;  /* 0x0000005804047890 */ /* 0x000fc8000fffe0ff */
[----:B------:R-:W-:-:S09]  /*7f50*/  UPRMT UR4, UR54, 0x654, UR4 ;  /* 0x0000065436047896 */ /* 0x000fd20008000004 */
[----:B------:R-:W-:Y:S01]  /*7f60*/  SYNCS.ARRIVE.TRANS64.RED.A1T0 RZ, [UR4], RZ ;  /* 0x000000ffffff79a7 */ /* 0x000fe20008100404 */
[----:B------:R-:W-:Y:S05]  /*7f70*/  EXIT ;  /* 0x000000000000794d */ /* 0x000fea0003800000 */
.L_x_24:
[----:B--2---:R2:W3:Y:S02]  /*7f80*/  SYNCS.PHASECHK.TRANS64.TRYWAIT P0, [R3+URZ+0xf0], R2 ;  /* 0x0000f002030075a7 */ /* 0x0044e400080011ff */
[----:B---3--:R-:W-:Y:S05]  /*7f90*/  @!P0 NANOSLEEP.SYNCS 0x989680 ;  /* 0x009896800000895d */ /* 0x008fea0003900000 */
[----:B------:R-:W3:Y:S02]  /*7fa0*/  @!P0 SYNCS.PHASECHK.TRANS64 P0, [R3+URZ+0xf0], R2 ;  /* 0x0000f002030085a7 */ /* 0x000ee400080010ff */
[----:B---3--:R-:W-:Y:S05]  /*7fb0*/  @!P0 BRA `(.L_x_24) ;  /* 0xfffffffc00f08947 */ /* 0x008fea000383ffff */
[----:B------:R-:W-:Y:S05]  /*7fc0*/  BRA `(.L_x_122) ;  /* 0xffffff9800387947 */ /* 0x000fea000383ffff */
.L_x_27:
[----:B-1----:R-:W-:-:S07]  /*7fd0*/  MOV R0, UR33 ;  /* 0x0000002100007c02 */ /* 0x002fce0008000f00 */
.L_x_123:
[----:B-1----:R1:W2:Y:S02]  /*7fe0*/  SYNCS.PHASECHK.TRANS64.TRYWAIT P0, [R0+URZ+0x20], R3 ;  /* 0x00002003000075a7 */ /* 0x0022a400080011ff */
[----:B--2---:R-:W-:Y:S05]  /*7ff0*/  @!P0 NANOSLEEP.SYNCS 0x989680 ;  /* 0x009896800000895d */ /* 0x004fea0003900000 */
[----:B------:R-:W2:Y:S02]  /*8000*/  @!P0 SYNCS.PHASECHK.TRANS64 P0, [R0+URZ+0x20], R3 ;  /* 0x00002003000085a7 */ /* 0x000ea400080010ff */
[----:B--2---:R-:W-:Y:S05]  /*8010*/  @!P0 BRA `(.L_x_123) ;  /* 0xfffffffc00f08947 */ /* 0x004fea000383ffff */
[----:B------:R-:W-:Y:S05]  /*8020*/  BRA `(.L_x_26) ;  /* 0xffffff9800807947 */ /* 0x000fea000383ffff */
.L_x_34:
[----:B-1----:R-:W-:-:S07]  /*8030*/  MOV R0, UR33 ;  /* 0x0000002100007c02 */ /* 0x002fce0008000f00 */
.L_x_124:
[----:B-1----:R1:W2:Y:S02]  /*8040*/  SYNCS.PHASECHK.TRANS64.TRYWAIT P0, [R0+URZ+0x20], R3 ;  /* 0x00002003000075a7 */ /* 0x0022a400080011ff */
[----:B--2---:R-:W-:Y:S05]  /*8050*/  @!P0 NANOSLEEP.SYNCS 0x989680 ;  /* 0x009896800000895d */ /* 0x004fea0003900000 */
[----:B------:R-:W2:Y:S02]  /*8060*/  @!P0 SYNCS.PHASECHK.TRANS64 P0, [R0+URZ+0x20], R3 ;  /* 0x00002003000085a7 */ /* 0x000ea400080010ff */
[----:B--2---:R-:W-:Y:S05]  /*8070*/  @!P0 BRA `(.L_x_124) ;  /* 0xfffffffc00f08947 */ /* 0x004fea000383ffff */
[----:B------:R-:W-:Y:S05]  /*8080*/  BRA `(.L_x_33) ;  /* 0xffffff9c00747947 */ /* 0x000fea000383ffff */
.L_x_39:
[----:B-1----:R1:W2:Y:S02]  /*8090*/  SYNCS.PHASECHK.TRANS64.TRYWAIT P0, [R3+URZ+0x80], R0 ;  /* 0x00008000030075a7 */ /* 0x0022a400080011ff */
[----:B--2---:R-:W-:Y:S05]  /*80a0*/  @!P0 NANOSLEEP.SYNCS 0x989680 ;  /* 0x009896800000895d */ /* 0x004fea0003900000 */
[----:B------:R-:W2:Y:S02]  /*80b0*/  @!P0 SYNCS.PHASECHK.TRANS64 P0, [R3+URZ+0x80], R0 ;  /* 0x00008000030085a7 */ /* 0x000ea400080010ff */
[----:B--2---:R-:W-:Y:S05]  /*80c0*/  @!P0 BRA `(.L_x_39) ;  /* 0xfffffffc00f08947 */ /* 0x004fea000383ffff */
[----:B------:R-:W-:Y:S05]  /*80d0*/  BRA `(.L_x_125) ;  /* 0xffffffa000487947 */ /* 0x000fea000383ffff */
.L_x_43:
[----:B-1----:R-:W-:-:S07]  /*80e0*/  MOV R0, UR4 ;  /* 0x0000000400007c02 */ /* 0x002fce0008000f00 */
.L_x_126:
[----:B-1----:R1:W2:Y:S02]  /*80f0*/  SYNCS.PHASECHK.TRANS64.TRYWAIT P0, [R0+URZ], R3 ;  /* 0x00000003000075a7 */ /* 0x0022a400080011ff */
[----:B--2---:R-:W-:Y:S05]  /*8100*/  @!P0 NANOSLEEP.SYNCS 0x989680 ;  /* 0x009896800000895d */ /* 0x004fea0003900000 */
[----:B------:R-:W2:Y:S02]  /*8110*/  @!P0 SYNCS.PHASECHK.TRANS64 P0, [R0+URZ], R3 ;  /* 0x00000003000085a7 */ /* 0x000ea400080010ff */
[----:B--2---:R-:W-:Y:S05]  /*8120*/  @!P0 BRA `(.L_x_126) ;  /* 0xfffffffc00f08947 */ /* 0x004fea000383ffff */
[----:B------:R-:W-:Y:S05]  /*8130*/  BRA `(.L_x_127) ;  /* 0xffffffa400f47947 */ /* 0x000fea000383ffff */
.L_x_44:
[----:B------:R-:W-:-:S07]  /*8140*/  MOV R0, UR5 ;  /* 0x0000000500007c02 */ /* 0x000fce0008000f00 */
.L_x_128:
[----:B-1----:R1:W2:Y:S02]  /*8150*/  SYNCS.PHASECHK.TRANS64.TRYWAIT P0, [R0+URZ], R3 ;  /* 0x00000003000075a7 */ /* 0x0022a400080011ff */
[----:B--2---:R-:W-:Y:S05]  /*8160*/  @!P0 NANOSLEEP.SYNCS 0x989680 ;  /* 0x009896800000895d */ /* 0x004fea0003900000 */
[----:B------:R-:W2:Y:S02]  /*8170*/  @!P0 SYNCS.PHASECHK.TRANS64 P0, [R0+URZ], R3 ;  /* 0x00000003000085a7 */ /* 0x000ea400080010ff */
[----:B--2---:R-:W-:Y:S05]  /*8180*/  @!P0 BRA `(.L_x_128) ;  /* 0xfffffffc00f08947 */ /* 0x004fea000383ffff */
[----:B------:R-:W-:Y:S05]  /*8190*/  BRA `(.L_x_129) ;  /* 0xffffffa800007947 */ /* 0x000fea000383ffff */
.L_x_45:
[----:B------:R-:W-:-:S07]  /*81a0*/  MOV R0, UR5 ;  /* 0x0000000500007c02 */ /* 0x000fce0008000f00 */
.L_x_130:
[----:B-1----:R1:W2:Y:S02]  /*81b0*/  SYNCS.PHASECHK.TRANS64.TRYWAIT P0, [R0+URZ], R3 ;  /* 0x00000003000075a7 */ /* 0x0022a400080011ff */
[----:B--2---:R-:W-:Y:S05]  /*81c0*/  @!P0 NANOSLEEP.SYNCS 0x989680 ;  /* 0x009896800000895d */ /* 0x004fea0003900000 */
[----:B------:R-:W2:Y:S02]  /*81d0*/  @!P0 SYNCS.PHASECHK.TRANS64 P0, [R0+URZ], R3 ;  /* 0x00000003000085a7 */ /* 0x000ea400080010ff */
[----:B--2---:R-:W-:Y:S05]  /*81e0*/  @!P0 BRA `(.L_x_130) ;  /* 0xfffffffc00f08947 */ /* 0x004fea000383ffff */
[----:B------:R-:W-:Y:S05]  /*81f0*/  BRA `(.L_x_131) ;  /* 0xffffffa8000c7947 */ /* 0x000fea000383ffff */
.L_x_48:
[----:B-1----:R1:W2:Y:S02]  /*8200*/  SYNCS.PHASECHK.TRANS64.TRYWAIT P0, [R2+URZ+0xe0], R5 ;  /* 0x0000e005020075a7 */ /* 0x0022a400080011ff */
[----:B--2---:R-:W-:Y:S05]  /*8210*/  @!P0 NANOSLEEP.SYNCS 0x989680 ;  /* 0x009896800000895d */ /* 0x004fea0003900000 */
[----:B------:R-:W2:Y:S02]  /*8220*/  @!P0 SYNCS.PHASECHK.TRANS64 P0, [R2+URZ+0xe0], R5 ;  /* 0x0000e005020085a7 */ /* 0x000ea400080010ff */
[----:B--2---:R-:W-:Y:S05]  /*8230*/  @!P0 BRA `(.L_x_48) ;  /* 0xfffffffc00f08947 */ /* 0x004fea000383ffff */
[----:B------:R-:W-:Y:S05]  /*8240*/  BRA `(.L_x_132) ;  /* 0xffffffa800687947 */ /* 0x000fea000383ffff */
.L_x_49:
[----:B------:R-:W-:-:S07]  /*8250*/  MOV R2, UR4 ;  /* 0x0000000400027c02 */ /* 0x000fce0008000f00 */
.L_x_133:
[----:B-1----:R1:W2:Y:S02]  /*8260*/  SYNCS.PHASECHK.TRANS64.TRYWAIT P0, [R2+URZ+0x90], R5 ;  /* 0x00009005020075a7 */ /* 0x0022a400080011ff */
[----:B--2---:R-:W-:Y:S05]  /*8270*/  @!P0 NANOSLEEP.SYNCS 0x989680 ;  /* 0x009896800000895d */ /* 0x004fea0003900000 */
[----:B------:R-:W2:Y:S02]  /*8280*/  @!P0 SYNCS.PHASECHK.TRANS64 P0, [R2+URZ+0x90], R5 ;  /* 0x00009005020085a7 */ /* 0x000ea400080010ff */
[----:B--2---:R-:W-:Y:S05]  /*8290*/  @!P0 BRA `(.L_x_133) ;  /* 0xfffffffc00f08947 */ /* 0x004fea000383ffff */
[----:B------:R-:W-:Y:S05]  /*82a0*/  BRA `(.L_x_134) ;  /* 0xffffffa800787947 */ /* 0x000fea000383ffff */
.L_x_50:
[----:B-1----:R1:W2:Y:S02]  /*82b0*/  SYNCS.PHASECHK.TRANS64.TRYWAIT P1, [R2+URZ+0x80], R5 ;  /* 0x00008005020075a7 */ /* 0x0022a400080211ff */
[----:B--2---:R-:W-:Y:S05]  /*82c0*/  @!P1 NANOSLEEP.SYNCS 0x989680 ;  /* 0x009896800000995d */ /* 0x004fea0003900000 */
[----:B------:R-:W2:Y:S02]  /*82d0*/  @!P1 SYNCS.PHASECHK.TRANS64 P1, [R2+URZ+0x80], R5 ;  /* 0x00008005020095a7 */ /* 0x000ea400080210ff */
[----:B--2---:R-:W-:Y:S05]  /*82e0*/  @!P1 BRA `(.L_x_50) ;  /* 0xfffffffc00f09947 */ /* 0x004fea000383ffff */
[----:B------:R-:W-:Y:S05]  /*82f0*/  BRA `(.L_x_135) ;  /* 0xffffffa800a87947 */ /* 0x000fea000383ffff */
.L_x_53:
[----:B------:R-:W-:-:S07]  /*8300*/  MOV R0, UR4 ;  /* 0x0000000400007c02 */ /* 0x000fce0008000f00 */
.L_x_136:
[----:B-1----:R1:W2:Y:S02]  /*8310*/  SYNCS.PHASECHK.TRANS64.TRYWAIT P0, [R0+URZ+0x90], R3 ;  /* 0x00009003000075a7 */ /* 0x0022a400080011ff */
[----:B--2---:R-:W-:Y:S05]  /*8320*/  @!P0 NANOSLEEP.SYNCS 0x989680 ;  /* 0x009896800000895d */ /* 0x004fea0003900000 */
[----:B------:R-:W2:Y:S02]  /*8330*/  @!P0 SYNCS.PHASECHK.TRANS64 P0, [R0+URZ+0x90], R3 ;  /* 0x00009003000085a7 */ /* 0x000ea400080010ff */
[----:B--2---:R-:W-:Y:S05]  /*8340*/  @!P0 BRA `(.L_x_136) ;  /* 0xfffffffc00f08947 */ /* 0x004fea000383ffff */
[----:B------:R-:W-:Y:S05]  /*8350*/  BRA `(.L_x_52) ;  /* 0xffffffa800fc7947 */ /* 0x000fea000383ffff */
.L_x_60:
[----:B-1----:R1:W2:Y:S02]  /*8360*/  SYNCS.PHASECHK.TRANS64.TRYWAIT P1, [R0+URZ+0x80], R5 ;  /* 0x00008005000075a7 */ /* 0x0022a400080211ff */
[----:B--2---:R-:W-:Y:S05]  /*8370*/  @!P1 NANOSLEEP.SYNCS 0x989680 ;  /* 0x009896800000995d */ /* 0x004fea0003900000 */
[----:B------:R-:W2:Y:S02]  /*8380*/  @!P1 SYNCS.PHASECHK.TRANS64 P1, [R0+URZ+0x80], R5 ;  /* 0x00008005000095a7 */ /* 0x000ea400080210ff */
[----:B--2---:R-:W-:Y:S05]  /*8390*/  @!P1 BRA `(.L_x_60) ;  /* 0xfffffffc00f09947 */ /* 0x004fea000383ffff */
[----:B------:R-:W-:Y:S05]  /*83a0*/  BRA `(.L_x_137) ;  /* 0xffffffb000907947 */ /* 0x000fea000383ffff */
.L_x_61:
[----:B------:R-:W-:-:S07]  /*83b0*/  MOV R3, UR45 ;  /* 0x0000002d00037c02 */ /* 0x000fce0008000f00 */
.L_x_138:
[----:B-1----:R1:W2:Y:S02]  /*83c0*/  SYNCS.PHASECHK.TRANS64.TRYWAIT P0, [R3+URZ+0xc0], R0 ;  /* 0x0000c000030075a7 */ /* 0x0022a400080011ff */
[----:B--2---:R-:W-:Y:S05]  /*83d0*/  @!P0 NANOSLEEP.SYNCS 0x989680 ;  /* 0x009896800000895d */ /* 0x004fea0003900000 */
[----:B------:R-:W2:Y:S02]  /*83e0*/  @!P0 SYNCS.PHASECHK.TRANS64 P0, [R3+URZ+0xc0], R0 ;  /* 0x0000c000030085a7 */ /* 0x000ea400080010ff */
[----:B--2---:R-:W-:Y:S05]  /*83f0*/  @!P0 BRA `(.L_x_138) ;  /* 0xfffffffc00f08947 */ /* 0x004fea000383ffff */
[----:B------:R-:W-:Y:S05]  /*8400*/  BRA `(.L_x_139) ;  /* 0xffffffb000c87947 */ /* 0x000fea000383ffff */
.L_x_64:
[----:B------:R-:W-:Y:S07]  /*8410*/  MOV R0, UR7 ;  /* 0x0000000700007c02 */ /* 0x000fee0008000f00 */
.L_x_140:
[----:B-1----:R1:W2:Y:S02]  /*8420*/  SYNCS.PHASECHK.TRANS64.TRYWAIT P0, [R0+URZ], R3 ;  /* 0x00000003000075a7 */ /* 0x0022a400080011ff */
[----:B--2---:R-:W-:Y:S05]  /*8430*/  @!P0 NANOSLEEP.SYNCS 0x989680 ;  /* 0x009896800000895d */ /* 0x004fea0003900000 */
[----:B------:R-:W2:Y:S02]  /*8440*/  @!P0 SYNCS.PHASECHK.TRANS64 P0, [R0+URZ], R3 ;  /* 0x00000003000085a7 */ /* 0x000ea400080010ff */
[----:B--2---:R-:W-:Y:S05]  /*8450*/  @!P0 BRA `(.L_x_140) ;  /* 0xfffffffc00f08947 */ /* 0x004fea000383ffff */
[----:B------:R-:W-:Y:S05]  /*8460*/  BRA `(.L_x_63) ;  /* 0xffffffb000e47947 */ /* 0x000fea000383ffff */
.L_x_67:
[----:B------:R-:W-:-:S07]  /*8470*/  MOV R0, UR4 ;  /* 0x0000000400007c02 */ /* 0x000fce0008000f00 */
.L_x_141:
[----:B--2---:R2:W4:Y:S02]  /*8480*/  SYNCS.PHASECHK.TRANS64.TRYWAIT P0, [R0+URZ], R3 ;  /* 0x00000003000075a7 */ /* 0x00452400080011ff */
[----:B----4-:R-:W-:Y:S05]  /*8490*/  @!P0 NANOSLEEP.SYNCS 0x989680 ;  /* 0x009896800000895d */ /* 0x010fea0003900000 */
[----:B------:R-:W4:Y:S02]  /*84a0*/  @!P0 SYNCS.PHASECHK.TRANS64 P0, [R0+URZ], R3 ;  /* 0x00000003000085a7 */ /* 0x000f2400080010ff */
[----:B----4-:R-:W-:Y:S05]  /*84b0*/  @!P0 BRA `(.L_x_141) ;  /* 0xfffffffc00f08947 */ /* 0x010fea000383ffff */
[----:B------:R-:W-:Y:S05]  /*84c0*/  BRA `(.L_x_142) ;  /* 0xffffffb800107947 */ /* 0x000fea000383ffff */
.L_x_68:
[----:B------:R-:W-:-:S07]  /*84d0*/  MOV R0, UR5 ;  /* 0x0000000500007c02 */ /* 0x000fce0008000f00 */
.L_x_143:
[----:B-1----:R1:W2:Y:S02]  /*84e0*/  SYNCS.PHASECHK.TRANS64.TRYWAIT P0, [R0+URZ], R3 ;  /* 0x00000003000075a7 */ /* 0x0022a400080011ff */
[----:B--2---:R-:W-:Y:S05]  /*84f0*/  @!P0 NANOSLEEP.SYNCS 0x989680 ;  /* 0x009896800000895d */ /* 0x004fea0003900000 */
[----:B------:R-:W2:Y:S02]  /*8500*/  @!P0 SYNCS.PHASECHK.TRANS64 P0, [R0+URZ], R3 ;  /* 0x00000003000085a7 */ /* 0x000ea400080010ff */
[----:B--2---:R-:W-:Y:S05]  /*8510*/  @!P0 BRA `(.L_x_143) ;  /* 0xfffffffc00f08947 */ /* 0x004fea000383ffff */
[----:B------:R-:W-:Y:S05]  /*8520*/  BRA `(.L_x_144) ;  /* 0xffffffb8001c7947 */ /* 0x000fea000383ffff */
.L_x_69:
[----:B------:R-:W-:-:S07]  /*8530*/  MOV R0, UR5 ;  /* 0x0000000500007c02 */ /* 0x000fce0008000f00 */
.L_x_145:
[----:B-1----:R1:W2:Y:S02]  /*8540*/  SYNCS.PHASECHK.TRANS64.TRYWAIT P0, [R0+URZ], R3 ;  /* 0x00000003000075a7 */ /* 0x0022a400080011ff */
[----:B--2---:R-:W-:Y:S05]  /*8550*/  @!P0 NANOSLEEP.SYNCS 0x989680 ;  /* 0x009896800000895d */ /* 0x004fea0003900000 */
[----:B------:R-:W2:Y:S02]  /*8560*/  @!P0 SYNCS.PHASECHK.TRANS64 P0, [R0+URZ], R3 ;  /* 0x00000003000085a7 */ /* 0x000ea400080010ff */
[----:B--2---:R-:W-:Y:S05]  /*8570*/  @!P0 BRA `(.L_x_145) ;  /* 0xfffffffc00f08947 */ /* 0x004fea000383ffff */
[----:B------:R-:W-:Y:S05]  /*8580*/  BRA `(.L_x_146) ;  /* 0xffffffb800287947 */ /* 0x000fea000383ffff */
.L_x_70:
[----:B------:R-:W-:-:S07]  /*8590*/  MOV R0, UR4 ;  /* 0x0000000400007c02 */ /* 0x000fce0008000f00 */
.L_x_147:
[----:B-1----:R1:W2:Y:S02]  /*85a0*/  SYNCS.PHASECHK.TRANS64.TRYWAIT P0, [R0+URZ], R3 ;  /* 0x00000003000075a7 */ /* 0x0022a400080011ff */
[----:B--2---:R-:W-:Y:S05]  /*85b0*/  @!P0 NANOSLEEP.SYNCS 0x989680 ;  /* 0x009896800000895d */ /* 0x004fea0003900000 */
[----:B------:R-:W2:Y:S02]  /*85c0*/  @!P0 SYNCS.PHASECHK.TRANS64 P0, [R0+URZ], R3 ;  /* 0x00000003000085a7 */ /* 0x000ea400080010ff */
[----:B--2---:R-:W-:Y:S05]  /*85d0*/  @!P0 BRA `(.L_x_147) ;  /* 0xfffffffc00f08947 */ /* 0x004fea000383ffff */
[----:B------:R-:W-:Y:S05]  /*85e0*/  BRA `(.L_x_148) ;  /* 0xffffffb800347947 */ /* 0x000fea000383ffff */
.L_x_75:
[----:B---3--:R3:W1:Y:S02]  /*85f0*/  SYNCS.PHASECHK.TRANS64.TRYWAIT P0, [R12+URZ+0x80], R9 ;  /* 0x000080090c0075a7 */ /* 0x00866400080011ff */
[----:B-1----:R-:W-:Y:S05]  /*8600*/  @!P0 NANOSLEEP.SYNCS 0x989680 ;  /* 0x009896800000895d */ /* 0x002fea0003900000 */
[----:B------:R-:W1:Y:S02]  /*8610*/  @!P0 SYNCS.PHASECHK.TRANS64 P0, [R12+URZ+0x80], R9 ;  /* 0x000080090c0085a7 */ /* 0x000e6400080010ff */
[----:B-1----:R-:W-:Y:S05]  /*8620*/  @!P0 BRA `(.L_x_75) ;  /* 0xfffffffc00f08947 */ /* 0x002fea000383ffff */
[----:B------:R-:W-:Y:S05]  /*8630*/  BRA `(.L_x_149) ;  /* 0xffffffbc00447947 */ /* 0x000fea000383ffff */
.L_x_78:
[----:B------:R-:W-:Y:S07]  /*8640*/  MOV R0, UR24 ;  /* 0x0000001800007c02 */ /* 0x000fee0008000f00 */
.L_x_150:
[----:B-1----:R1:W2:Y:S02]  /*8650*/  SYNCS.PHASECHK.TRANS64.TRYWAIT P2, [R0+URZ+0x78], R9 ;  /* 0x00007809000075a7 */ /* 0x0022a400080411ff */
[----:B--2---:R-:W-:Y:S05]  /*8660*/  @!P2 NANOSLEEP.SYNCS 0x989680 ;  /* 0x009896800000a95d */ /* 0x004fea0003900000 */
[----:B------:R-:W2:Y:S02]  /*8670*/  @!P2 SYNCS.PHASECHK.TRANS64 P2, [R0+URZ+0x78], R9 ;  /* 0x000078090000a5a7 */ /* 0x000ea400080410ff */
[----:B--2---:R-:W-:Y:S05]  /*8680*/  @!P2 BRA `(.L_x_150) ;  /* 0xfffffffc00f0a947 */ /* 0x004fea000383ffff */
[----:B------:R-:W-:Y:S05]  /*8690*/  BRA `(.L_x_77) ;  /* 0xffffffc000a87947 */ /* 0x000fea000383ffff */
.L_x_81:
[----:B------:R-:W-:Y:S07]  /*86a0*/  MOV R0, UR4 ;  /* 0x0000000400007c02 */ /* 0x000fee0008000f00 */
.L_x_151:
[----:B-1----:R1:W2:Y:S02]  /*86b0*/  SYNCS.PHASECHK.TRANS64.TRYWAIT P0, [R0+URZ+0x58], R9 ;  /* 0x00005809000075a7 */ /* 0x0022a400080011ff */
[----:B--2---:R-:W-:Y:S05]  /*86c0*/  @!P0 NANOSLEEP.SYNCS 0x989680 ;  /* 0x009896800000895d */ /* 0x004fea0003900000 */
[----:B------:R-:W2:Y:S02]  /*86d0*/  @!P0 SYNCS.PHASECHK.TRANS64 P0, [R0+URZ+0x58], R9 ;  /* 0x00005809000085a7 */ /* 0x000ea400080010ff */
[----:B--2---:R-:W-:Y:S05]  /*86e0*/  @!P0 BRA `(.L_x_151) ;  /* 0xfffffffc00f08947 */ /* 0x004fea000383ffff */
[----:B------:R-:W-:Y:S05]  /*86f0*/  BRA `(.L_x_152) ;  /* 0xffffffc400087947 */ /* 0x000fea000383ffff */
.L_x_82:
[----:B------:R-:W-:Y:S07]  /*8700*/  MOV R9, UR5 ;  /* 0x0000000500097c02 */ /* 0x000fee0008000f00 */
.L_x_153:
[----:B-1----:R1:W2:Y:S02]  /*8710*/  SYNCS.PHASECHK.TRANS64.TRYWAIT P0, [R9+URZ+0x58], R0 ;  /* 0x00005800090075a7 */ /* 0x0022a400080011ff */
[----:B--2---:R-:W-:Y:S05]  /*8720*/  @!P0 NANOSLEEP.SYNCS 0x989680 ;  /* 0x009896800000895d */ /* 0x004fea0003900000 */
[----:B------:R-:W2:Y:S02]  /*8730*/  @!P0 SYNCS.PHASECHK.TRANS64 P0, [R9+URZ+0x58], R0 ;  /* 0x00005800090085a7 */ /* 0x000ea400080010ff */
[----:B--2---:R-:W-:Y:S05]  /*8740*/  @!P0 BRA `(.L_x_153) ;  /* 0xfffffffc00f08947 */ /* 0x004fea000383ffff */
[----:B------:R-:W-:Y:S05]  /*8750*/  BRA `(.L_x_154) ;  /* 0xffffffc400647947 */ /* 0x000fea000383ffff */
.L_x_84:
[----:B------:R-:W-:-:S07]  /*8760*/  MOV R0, UR4 ;  /* 0x0000000400007c02 */ /* 0x000fce0008000f00 */
.L_x_155:
[----:B-1----:R1:W2:Y:S02]  /*8770*/  SYNCS.PHASECHK.TRANS64.TRYWAIT P0, [R0+URZ], R3 ;  /* 0x00000003000075a7 */ /* 0x0022a400080011ff */
[----:B--2---:R-:W-:Y:S05]  /*8780*/  @!P0 NANOSLEEP.SYNCS 0x989680 ;  /* 0x009896800000895d */ /* 0x004fea0003900000 */
[----:B------:R-:W2:Y:S02]  /*8790*/  @!P0 SYNCS.PHASECHK.TRANS64 P0, [R0+URZ], R3 ;  /* 0x00000003000085a7 */ /* 0x000ea400080010ff */
[----:B--2---:R-:W-:Y:S05]  /*87a0*/  @!P0 BRA `(.L_x_155) ;  /* 0xfffffffc00f08947 */ /* 0x004fea000383ffff */
[----:B------:R-:W-:Y:S05]  /*87b0*/  BRA `(.L_x_156) ;  /* 0xffffffc400f47947 */ /* 0x000fea000383ffff */
.L_x_85:
[----:B------:R-:W-:-:S07]  /*87c0*/  MOV R0, UR5 ;  /* 0x0000000500007c02 */ /* 0x000fce0008000f00 */
.L_x_157:
[----:B-1----:R1:W2:Y:S02]  /*87d0*/  SYNCS.PHASECHK.TRANS64.TRYWAIT P0, [R0+URZ], R3 ;  /* 0x00000003000075a7 */ /* 0x0022a400080011ff */
[----:B--2---:R-:W-:Y:S05]  /*87e0*/  @!P0 NANOSLEEP.SYNCS 0x989680 ;  /* 0x009896800000895d */ /* 0x004fea0003900000 */
[----:B------:R-:W2:Y:S02]  /*87f0*/  @!P0 SYNCS.PHASECHK.TRANS64 P0, [R0+URZ], R3 ;  /* 0x00000003000085a7 */ /* 0x000ea400080010ff */
[----:B--2---:R-:W-:Y:S05]  /*8800*/  @!P0 BRA `(.L_x_157) ;  /* 0xfffffffc00f08947 */ /* 0x004fea000383ffff */
[----:B------:R-:W-:Y:S05]  /*8810*/  BRA `(.L_x_158) ;  /* 0xffffffc800007947 */ /* 0x000fea000383ffff */
.L_x_87:
[----:B-1----:R1:W2:Y:S02]  /*8820*/  SYNCS.PHASECHK.TRANS64.TRYWAIT P0, [R0+URZ+0x80], R3 ;  /* 0x00008003000075a7 */ /* 0x0022a400080011ff */
[----:B--2---:R-:W-:Y:S05]  /*8830*/  @!P0 NANOSLEEP.SYNCS 0x989680 ;  /* 0x009896800000895d */ /* 0x004fea0003900000 */
[----:B------:R-:W2:Y:S02]  /*8840*/  @!P0 SYNCS.PHASECHK.TRANS64 P0, [R0+URZ+0x80], R3 ;  /* 0x00008003000085a7 */ /* 0x000ea400080010ff */
[----:B--2---:R-:W-:Y:S05]  /*8850*/  @!P0 BRA `(.L_x_87) ;  /* 0xfffffffc00f08947 */ /* 0x004fea000383ffff */
[----:B------:R-:W-:Y:S05]  /*8860*/  BRA `(.L_x_159) ;  /* 0xffffffc800e87947 */ /* 0x000fea000383ffff */
.L_x_97:
[----:B-1----:R1:W3:Y:S02]  /*8870*/  SYNCS.PHASECHK.TRANS64.TRYWAIT P1, [R0+URZ+0x40], R5 ;  /* 0x00004005000075a7 */ /* 0x0022e400080211ff */
[----:B---3--:R-:W-:Y:S05]  /*8880*/  @!P1 NANOSLEEP.SYNCS 0x989680 ;  /* 0x009896800000995d */ /* 0x008fea0003900000 */
[----:B------:R-:W3:Y:S02]  /*8890*/  @!P1 SYNCS.PHASECHK.TRANS64 P1, [R0+URZ+0x40], R5 ;  /* 0x00004005000095a7 */ /* 0x000ee400080210ff */
[----:B---3--:R-:W-:Y:S05]  /*88a0*/  @!P1 BRA `(.L_x_97) ;  /* 0xfffffffc00f09947 */ /* 0x008fea000383ffff */
[----:B------:R-:W-:Y:S05]  /*88b0*/  BRA `(.L_x_96) ;  /* 0xffffffd800887947 */ /* 0x000fea000383ffff */
.L_x_99:
[----:B-1----:R1:W4:Y:S02]  /*88c0*/  SYNCS.PHASECHK.TRANS64.TRYWAIT P0, [R108+URZ+0xa0], R3 ;  /* 0x0000a0036c0075a7 */ /* 0x00232400080011ff */
[----:B----4-:R-:W-:Y:S05]  /*88d0*/  @!P0 NANOSLEEP.SYNCS 0x989680 ;  /* 0x009896800000895d */ /* 0x010fea0003900000 */
[----:B------:R-:W4:Y:S02]  /*88e0*/  @!P0 SYNCS.PHASECHK.TRANS64 P0, [R108+URZ+0xa0], R3 ;  /* 0x0000a0036c0085a7 */ /* 0x000f2400080010ff */
[----:B----4-:R-:W-:Y:S05]  /*88f0*/  @!P0 BRA `(.L_x_99) ;  /* 0xfffffffc00f08947 */ /* 0x010fea000383ffff */
[----:B------:R-:W-:Y:S05]  /*8900*/  BRA `(.L_x_98) ;  /* 0xffffffd800c07947 */ /* 0x000fea000383ffff */
.L_x_110:
[----:B--2---:R2:W4:Y:S02]  /*8910*/  SYNCS.PHASECHK.TRANS64.TRYWAIT P0, [R2+URZ+0x40], R5 ;  /* 0x00004005020075a7 */ /* 0x00452400080011ff */
[----:B----4-:R-:W-:Y:S05]  /*8920*/  @!P0 NANOSLEEP.SYNCS 0x989680 ;  /* 0x009896800000895d */ /* 0x010fea0003900000 */
[----:B------:R-:W4:Y:S02]  /*8930*/  @!P0 SYNCS.PHASECHK.TRANS64 P0, [R2+URZ+0x40], R5 ;  /* 0x00004005020085a7 */ /* 0x000f2400080010ff */
[----:B----4-:R-:W-:Y:S05]  /*8940*/  @!P0 BRA `(.L_x_110) ;  /* 0xfffffffc00f08947 */ /* 0x010fea000383ffff */
[----:B------:R-:W-:Y:S05]  /*8950*/  BRA `(.L_x_109) ;  /* 0xffffffe400b07947 */ /* 0x000fea000383ffff */
        .weak           $__internal_0_$__cuda_sm10x_tcgen05_guardrail_trap_col_being_dealloced_not_returned_by_alloc
        .type           $__internal_0_$__cuda_sm10x_tcgen05_guardrail_trap_col_being_dealloced_not_returned_by_alloc,@function
        .size           $__internal_0_$__cuda_sm10x_tcgen05_guardrail_trap_col_being_dealloced_not_returned_by_alloc,($__internal_1_$__cuda_sm10x_tcgen05_guardrail_trap_phase_invalid_during_alloc - $__internal_0_$__cuda_sm10x_tcgen05_guardrail_trap_col_being_dealloced_not_returned_by_alloc)
$__internal_0_$__cuda_sm10x_tcgen05_guardrail_trap_col_being_dealloced_not_returned_by_alloc:
[----:B------:R-:W-:Y:S05]  /*8960*/  BPT.TRAP 0x1 ;  /* 0x000000040000795c */ /* 0x000fea0000300000 */
[----:B------:R-:W-:-:S04]  /*8970*/  HFMA2 R3, -RZ, RZ, 0, 0 ;  /* 0x00000000ff037431 */ /* 0x000fc800000001ff */
[----:B------:R-:W-:Y:S05]  /*8980*/  RET.REL.NODEC R2 `(_ZN7cutlass13device_kernelINS_4gemm6kernel13GemmUniversalIN4cute5tupleIJiiiiEEENS1_10collective13CollectiveMmaINS1_35MainloopSm100TmaUmmaWarpSpecializedILi4ELi2ELi4ENS5_IJNS4_1CILi1EEENSA_ILi2EEESB_EEEEENS5_IJNSA_ILi128EEENSA_ILi64EEESF_EEENS_6half_tENS5_IJlSB_lEEESI_SJ_NS4_8TiledMMAINS4_8MMA_AtomIJNS4_20SM100_MMA_F16BF16_SSISI_SI_fLi128ELi64ELNS4_4UMMA5MajorE0ELSO_0ELNSN_7ScaleInE0ELSP_0EEEEEENS4_6LayoutINS5_IJSB_SB_SB_EEENS5_IJNSA_ILi0EEESU_SU_EEEEENS5_IJNS4_10UnderscoreESX_SX_EEEEENS4_23SM90_TMA_LOAD_MULTICASTENS4_14ComposedLayoutINS4_7SwizzleILi3ELi4ELi3EEENS4_18smem_ptr_flag_bitsILi16EEENSS_INS5_IJNSA_ILi8EEESG_EEENS5_IJSG_SB_EEEEEEEvNS4_8identityENS4_13SM90_TMA_LOADES1A_vS1B_EENS_8epilogue10collective18CollectiveEpilogueINS1E_23Sm100TmaWarpSpecializedILi3ELi2ELi32ELb1ELb0EEEJSH_NS5_IJNSS_ISF_SB_EENSS_INSA_ILi32EEESB_EEEEESI_SJ_SI_SJ_NS1E_6fusion15FusionCallbacksIS1I_NS1N_17LinearCombinationISI_fSI_fLNS_15FloatRoundStyleE2EEESH_S1M_JEEENS4_5SM1004TMEM4LOAD26SM100_TMEM_LOAD_32dp32b32xES1C_NS11_INS12_ILi2ELi4ELi3EEES15_NSS_INS5_IJS16_S1K_EEENS5_IJS1K_SB_EEEEEEENS4_39AutoVectorizingCopyWithAssumedAlignmentILi128EEENS4_14SM90_TMA_STOREES21_S23_S23_EEEvvEEEEvNT_6ParamsE) ;  /* 0xffffff74029c7950 */ /* 0x000fea0003c3ffff */
        .weak           $__internal_1_$__cuda_sm10x_tcgen05_guardrail_trap_phase_invalid_during_alloc
        .type           $__internal_1_$__cuda_sm10x_tcgen05_guardrail_trap_phase_invalid_during_alloc,@function
        .size           $__internal_1_$__cuda_sm10x_tcgen05_guardrail_trap_phase_invalid_during_alloc,($__internal_2_$__cuda_sm10x_tcgen05_guardrail_trap_unallocated_columns_being_dealloced - $__internal_1_$__cuda_sm10x_tcgen05_guardrail_trap_phase_invalid_during_alloc)
$__internal_1_$__cuda_sm10x_tcgen05_guardrail_trap_phase_invalid_during_alloc:
[----:B------:R-:W-:Y:S05]  /*8990*/  BPT.TRAP 0x1 ;  /* 0x000000040000795c */ /* 0x000fea0000300000 */
[----:B------:R-:W-:-:S04]  /*89a0*/  MOV R5, 0x0 ;  /* 0x0000000000057802 */ /* 0x000fc80000000f00 */
[----:B------:R-:W-:Y:S05]  /*89b0*/  RET.REL.NODEC R4 `(_ZN7cutlass13device_kernelINS_4gemm6kernel13GemmUniversalIN4cute5tupleIJiiiiEEENS1_10collective13CollectiveMmaINS1_35MainloopSm100TmaUmmaWarpSpecializedILi4ELi2ELi4ENS5_IJNS4_1CILi1EEENSA_ILi2EEESB_EEEEENS5_IJNSA_ILi128EEENSA_ILi64EEESF_EEENS_6half_tENS5_IJlSB_lEEESI_SJ_NS4_8TiledMMAINS4_8MMA_AtomIJNS4_20SM100_MMA_F16BF16_SSISI_SI_fLi128ELi64ELNS4_4UMMA5MajorE0ELSO_0ELNSN_7ScaleInE0ELSP_0EEEEEENS4_6LayoutINS5_IJSB_SB_SB_EEENS5_IJNSA_ILi0EEESU_SU_EEEEENS5_IJNS4_10UnderscoreESX_SX_EEEEENS4_23SM90_TMA_LOAD_MULTICASTENS4_14ComposedLayoutINS4_7SwizzleILi3ELi4ELi3EEENS4_18smem_ptr_flag_bitsILi16EEENSS_INS5_IJNSA_ILi8EEESG_EEENS5_IJSG_SB_EEEEEEEvNS4_8identityENS4_13SM90_TMA_LOADES1A_vS1B_EENS_8epilogue10collective18CollectiveEpilogueINS1E_23Sm100TmaWarpSpecializedILi3ELi2ELi32ELb1ELb0EEEJSH_NS5_IJNSS_ISF_SB_EENSS_INSA_ILi32EEESB_EEEEESI_SJ_SI_SJ_NS1E_6fusion15FusionCallbacksIS1I_NS1N_17LinearCombinationISI_fSI_fLNS_15FloatRoundStyleE2EEESH_S1M_JEEENS4_5SM1004TMEM4LOAD26SM100_TMEM_LOAD_32dp32b32xES1C_NS11_INS12_ILi2ELi4ELi3EEES15_NSS_INS5_IJS16_S1K_EEENS5_IJS1K_SB_EEEEEEENS4_39AutoVectorizingCopyWithAssumedAlignmentILi128EEENS4_14SM90_TMA_STOREES21_S23_S23_EEEvvEEEEvNT_6ParamsE) ;  /* 0xffffff7404907950 */ /* 0x000fea0003c3ffff */
        .weak           $__internal_2_$__cuda_sm10x_tcgen05_guardrail_trap_unallocated_columns_being_dealloced
        .type           $__internal_2_$__cuda_sm10x_tcgen05_guardrail_trap_unallocated_columns_being_dealloced,@function
        .size           $__internal_2_$__cuda_sm10x_tcgen05_guardrail_trap_unallocated_columns_being_dealloced,(.L_x_161 - $__internal_2_$__cuda_sm10x_tcgen05_guardrail_trap_unallocated_columns_being_dealloced)
$__internal_2_$__cuda_sm10x_tcgen05_guardrail_trap_unallocated_columns_being_dealloced:
[----:B------:R-:W-:Y:S05]  /*89c0*/  BPT.TRAP 0x1 ;  /* 0x000000040000795c */ /* 0x000fea0000300000 */
[----:B------:R-:W-:-:S04]  /*89d0*/  HFMA2 R3, -RZ, RZ, 0, 0 ;  /* 0x00000000ff037431 */ /* 0x000fc800000001ff */
[----:B------:R-:W-:Y:S05]  /*89e0*/  RET.REL.NODEC R2 `(_ZN7cutlass13device_kernelINS_4gemm6kernel13GemmUniversalIN4cute5tupleIJiiiiEEENS1_10collective13CollectiveMmaINS1_35MainloopSm100TmaUmmaWarpSpecializedILi4ELi2ELi4ENS5_IJNS4_1CILi1EEENSA_ILi2EEESB_EEEEENS5_IJNSA_ILi128EEENSA_ILi64EEESF_EEENS_6half_tENS5_IJlSB_lEEESI_SJ_NS4_8TiledMMAINS4_8MMA_AtomIJNS4_20SM100_MMA_F16BF16_SSISI_SI_fLi128ELi64ELNS4_4UMMA5MajorE0ELSO_0ELNSN_7ScaleInE0ELSP_0EEEEEENS4_6LayoutINS5_IJSB_SB_SB_EEENS5_IJNSA_ILi0EEESU_SU_EEEEENS5_IJNS4_10UnderscoreESX_SX_EEEEENS4_23SM90_TMA_LOAD_MULTICASTENS4_14ComposedLayoutINS4_7SwizzleILi3ELi4ELi3EEENS4_18smem_ptr_flag_bitsILi16EEENSS_INS5_IJNSA_ILi8EEESG_EEENS5_IJSG_SB_EEEEEEEvNS4_8identityENS4_13SM90_TMA_LOADES1A_vS1B_EENS_8epilogue10collective18CollectiveEpilogueINS1E_23Sm100TmaWarpSpecializedILi3ELi2ELi32ELb1ELb0EEEJSH_NS5_IJNSS_ISF_SB_EENSS_INSA_ILi32EEESB_EEEEESI_SJ_SI_SJ_NS1E_6fusion15FusionCallbacksIS1I_NS1N_17LinearCombinationISI_fSI_fLNS_15FloatRoundStyleE2EEESH_S1M_JEEENS4_5SM1004TMEM4LOAD26SM100_TMEM_LOAD_32dp32b32xES1C_NS11_INS12_ILi2ELi4ELi3EEES15_NSS_INS5_IJS16_S1K_EEENS5_IJS1K_SB_EEEEEEENS4_39AutoVectorizingCopyWithAssumedAlignmentILi128EEENS4_14SM90_TMA_STOREES21_S23_S23_EEEvvEEEEvNT_6ParamsE) ;  /* 0xffffff7402847950 */ /* 0x000fea0003c3ffff */
.L_x_160:
[----:B------:R-:W-:-:S00]  /*89f0*/  BRA `(.L_x_160) ;  /* 0xfffffffc00fc7947 */ /* 0x000fc0000383ffff */
[----:B------:R-:W-:-:S00]  /*8a00*/  NOP ;  /* 0x0000000000007918 */ /* 0x000fc00000000000 */
[----:B------:R-:W-:-:S00]  /*8a10*/  NOP ;  /* 0x0000000000007918 */ /* 0x000fc00000000000 */
[----:B------:R-:W-:-:S00]  /*8a20*/  NOP ;  /* 0x0000000000007918 */ /* 0x000fc00000000000 */
[----:B------:R-:W-:-:S00]  /*8a30*/  NOP ;  /* 0x0000000000007918 */ /* 0x000fc00000000000 */
[----:B------:R-:W-:-:S00]  /*8a40*/  NOP ;  /* 0x0000000000007918 */ /* 0x000fc00000000000 */
[----:B------:R-:W-:-:S00]  /*8a50*/  NOP ;  /* 0x0000000000007918 */ /* 0x000fc00000000000 */
[----:B------:R-:W-:-:S00]  /*8a60*/  NOP ;  /* 0x0000000000007918 */ /* 0x000fc00000000000 */
[----:B------:R-:W-:-:S00]  /*8a70*/  NOP ;  /* 0x0000000000007918 */ /* 0x000fc00000000000 */
.L_x_161:


//--------------------- .nv.global.init           --------------------------
	.section	.nv.global.init,"aw",@progbits
.nv.global.init:
	.type		$str$27,@object
	.size		$str$27,($str$28 - $str$27)
$str$27:
        /*0000*/ 	.byte	0x28, 0x61, 0x64, 0x64, 0x72, 0x65, 0x73, 0x73, 0x20, 0x26, 0x20, 0x6d, 0x61, 0x73, 0x6b, 0x29
        /*0010*/ 	.byte	0x20, 0x3d, 0x3d, 0x20, 0x30, 0x00
	.type		$str$28,@object
	.size		$str$28,($str$26 - $str$28)
$str$28:
        /*0016*/ 	.byte	0x2f, 0x74, 0x6d, 0x70, 0x2f, 0x63, 0x75, 0x74, 0x6c, 0x61, 0x73, 0x73, 0x5f, 0x73, 0x77, 0x65
        /*0026*/ 	.byte	0x65, 0x70, 0x5f, 0x73, 0x72, 0x63, 0x2f, 0x69, 0x6e, 0x63, 0x6c, 0x75, 0x64, 0x65, 0x2f, 0x63
        /*0036*/ 	.byte	0x75, 0x74, 0x65, 0x2f, 0x70, 0x6f, 0x69, 0x6e, 0x74, 0x65, 0x72, 0x5f, 0x66, 0x6c, 0x61, 0x67
        /*0046*/ 	.byte	0x67, 0x65, 0x64, 0x2e, 0x68, 0x70, 0x70, 0x00
	.type		$str$26,@object
	.size		$str$26,($str$25 - $str$26)
$str$26:
        /*004e*/ 	.byte	0x2f, 0x74, 0x6d, 0x70, 0x2f, 0x63, 0x75, 0x74, 0x6c, 0x61, 0x73, 0x73, 0x5f, 0x73, 0x77, 0x65
        /*005e*/ 	.byte	0x65, 0x70, 0x5f, 0x73, 0x72, 0x63, 0x2f, 0x69, 0x6e, 0x63, 0x6c, 0x75, 0x64, 0x65, 0x2f, 0x63
        /*006e*/ 	.byte	0x75, 0x74, 0x65, 0x2f, 0x61, 0x74, 0x6f, 0x6d, 0x2f, 0x63, 0x6f, 0x70, 0x79, 0x5f, 0x74, 0x72
        /*007e*/ 	.byte	0x61, 0x69, 0x74, 0x73, 0x5f, 0x73, 0x6d, 0x31, 0x30, 0x30, 0x2e, 0x68, 0x70, 0x70, 0x00
	.type		$str$25,@object
	.size		$str$25,(__unnamed_1 - $str$25)
$str$25:
        /*008d*/ 	.byte	0x28, 0x28, 0x75, 0x69, 0x6e, 0x74, 0x33, 0x32, 0x5f, 0x74, 0x28, 0x74, 0x68, 0x72, 0x65, 0x61
        /*009d*/ 	.byte	0x64, 0x49, 0x64, 0x78, 0x2e, 0x78, 0x29, 0x20, 0x2f, 0x20, 0x33, 0x32, 0x29, 0x20, 0x25, 0x20
        /*00ad*/ 	.byte	0x34, 0x29, 0x20, 0x3d, 0x3d, 0x20, 0x28, 0x28, 0x28, 0x74, 0x6d, 0x65, 0x6d, 0x5f, 0x61, 0x64
        /*00bd*/ 	.byte	0x64, 0x72, 0x20, 0x3e, 0x3e, 0x20, 0x31, 0x36, 0x29, 0x20, 0x2f, 0x20, 0x33, 0x32, 0x29, 0x20
        /*00cd*/ 	.byte	0x25, 0x20, 0x34, 0x29, 0x00
	.type		__unnamed_1,@object
	.size		__unnamed_1,(__unnamed_2 - __unnamed_1)
__unnamed_1:
        /*00d2*/ 	.byte	0x61, 0x75, 0x74, 0x6f, 0x20, 0x63, 0x75, 0x74, 0x65, 0x3a, 0x3a, 0x61, 0x73, 0x5f, 0x70, 0x6f
        /* <DEDUP_REMOVED lines=24> */
        /*0262*/ 	.byte	0x3e, 0x3e, 0x3e, 0x3e, 0x5d, 0x00
	.type		__unnamed_2,@object
	.size		__unnamed_2,(.L_2 - __unnamed_2)
__unnamed_2:
        /* <DEDUP_REMOVED lines=42> */
        /*0508*/ 	.byte	0x3e, 0x3e, 0x5d, 0x00
.L_2:


//--------------------- .nv.shared._ZN7cutlass13device_kernelINS_4gemm6kernel13GemmUniversalIN4cute5tupleIJiiiiEEENS1_10collective13CollectiveMmaINS1_35MainloopSm100TmaUmmaWarpSpecializedILi4ELi2ELi4ENS5_IJNS4_1CILi1EEENSA_ILi2EEESB_EEEEENS5_IJNSA_ILi128EEENSA_ILi64EEESF_EEENS_6half_tENS5_IJlSB_lEEESI_SJ_NS4_8TiledMMAINS4_8MMA_AtomIJNS4_20SM100_MMA_F16BF16_SSISI_SI_fLi128ELi64ELNS4_4UMMA5MajorE0ELSO_0ELNSN_7ScaleInE0ELSP_0EEEEEENS4_6LayoutINS5_IJSB_SB_SB_EEENS5_IJNSA_ILi0EEESU_SU_EEEEENS5_IJNS4_10UnderscoreESX_SX_EEEEENS4_23SM90_TMA_LOAD_MULTICASTENS4_14ComposedLayoutINS4_7SwizzleILi3ELi4ELi3EEENS4_18smem_ptr_flag_bitsILi16EEENSS_INS5_IJNSA_ILi8EEESG_EEENS5_IJSG_SB_EEEEEEEvNS4_8identityENS4_13SM90_TMA_LOADES1A_vS1B_EENS_8epilogue10collective18CollectiveEpilogueINS1E_23Sm100TmaWarpSpecializedILi3ELi2ELi32ELb1ELb0EEEJSH_NS5_IJNSS_ISF_SB_EENSS_INSA_ILi32EEESB_EEEEESI_SJ_SI_SJ_NS1E_6fusion15FusionCallbacksIS1I_NS1N_17LinearCombinationISI_fSI_fLNS_15FloatRoundStyleE2EEESH_S1M_JEEENS4_5SM1004TMEM4LOAD26SM100_TMEM_LOAD_32dp32b32xES1C_NS11_INS12_ILi2ELi4ELi3EEES15_NSS_INS5_IJS16_S1K_EEENS5_IJS1K_SB_EEEEEEENS4_39AutoVectorizingCopyWithAssumedAlignmentILi128EEENS4_14SM90_TMA_STOREES21_S23_S23_EEEvvEEEEvNT_6ParamsE --------------------------
	.section	.nv.shared._ZN7cutlass13device_kernelINS_4gemm6kernel13GemmUniversalIN4cute5tupleIJiiiiEEENS1_10collective13CollectiveMmaINS1_35MainloopSm100TmaUmmaWarpSpecializedILi4ELi2ELi4ENS5_IJNS4_1CILi1EEENSA_ILi2EEESB_EEEEENS5_IJNSA_ILi128EEENSA_ILi64EEESF_EEENS_6half_tENS5_IJlSB_lEEESI_SJ_NS4_8TiledMMAINS4_8MMA_AtomIJNS4_20SM100_MMA_F16BF16_SSISI_SI_fLi128ELi64ELNS4_4UMMA5MajorE0ELSO_0ELNSN_7ScaleInE0ELSP_0EEEEEENS4_6LayoutINS5_IJSB_SB_SB_EEENS5_IJNSA_ILi0EEESU_SU_EEEEENS5_IJNS4_10UnderscoreESX_SX_EEEEENS4_23SM90_TMA_LOAD_MULTICASTENS4_14ComposedLayoutINS4_7SwizzleILi3ELi4ELi3EEENS4_18smem_ptr_flag_bitsILi16EEENSS_INS5_IJNSA_ILi8EEESG_EEENS5_IJSG_SB_EEEEEEEvNS4_8identityENS4_13SM90_TMA_LOADES1A_vS1B_EENS_8epilogue10collective18CollectiveEpilogueINS1E_23Sm100TmaWarpSpecializedILi3ELi2ELi32ELb1ELb0EEEJSH_NS5_IJNSS_ISF_SB_EENSS_INSA_ILi32EEESB_EEEEESI_SJ_SI_SJ_NS1E_6fusion15FusionCallbacksIS1I_NS1N_17LinearCombinationISI_fSI_fLNS_15FloatRoundStyleE2EEESH_S1M_JEEENS4_5SM1004TMEM4LOAD26SM100_TMEM_LOAD_32dp32b32xES1C_NS11_INS12_ILi2ELi4ELi3EEES15_NSS_INS5_IJS16_S1K_EEENS5_IJS1K_SB_EEEEEEENS4_39AutoVectorizingCopyWithAssumedAlignmentILi128EEENS4_14SM90_TMA_STOREES21_S23_S23_EEEvvEEEEvNT_6ParamsE,"aw",@nobits
	.sectionflags	@""
	.align	16
	.zero		1024


//--------------------- .nv.shared.reserved.0     --------------------------
	.section	.nv.shared.reserved.0,"aw",@nobits
	.weak		__nv_reservedSMEM_offset_0_alias
	.size		__nv_reservedSMEM_offset_0_alias, 0, 64
	.other		__nv_reservedSMEM_offset_0_alias,@"STO_CUDA_RESERVED_SHARED STV_DEFAULT"
__nv_reservedSMEM_offset_0_alias:
	.zero		0
.nv.shared.reserved.0:
	.zero		64
	.weak		__nv_reservedSMEM_tcgen05_partition
	.type		__nv_reservedSMEM_tcgen05_partition,@object
	.size		__nv_reservedSMEM_tcgen05_partition,(.L_0 - __nv_reservedSMEM_tcgen05_partition)
__nv_reservedSMEM_tcgen05_partition:
	.zero		32
.L_0:


//--------------------- .nv.global                --------------------------
	.section	.nv.global,"aw",@nobits
.nv.global:
	.type		_ZN39_INTERNAL_d5d1c0a3_4_k_cu_3f49fcec_59474cute1_E,@object
	.size		_ZN39_INTERNAL_d5d1c0a3_4_k_cu_3f49fcec_59474cute1_E,(_ZN39_INTERNAL_d5d1c0a3_4_k_cu_3f49fcec_59474cuda3std3__45__cpo6cbeginE - _ZN39_INTERNAL_d5d1c0a3_4_k_cu_3f49fcec_59474cute1_E)
_ZN39_INTERNAL_d5d1c0a3_4_k_cu_3f49fcec_59474cute1_E:
	.zero		1
	.type		_ZN39_INTERNAL_d5d1c0a3_4_k_cu_3f49fcec_59474cuda3std3__45__cpo6cbeginE,@object
	.size		_ZN39_INTERNAL_d5d1c0a3_4_k_cu_3f49fcec_59474cuda3std3__45__cpo6cbeginE,(_ZN39_INTERNAL_d5d1c0a3_4_k_cu_3f49fcec_59474cuda3std3__48in_placeE - _ZN39_INTERNAL_d5d1c0a3_4_k_cu_3f49fcec_59474cuda3std3__45__cpo6cbeginE)
_ZN39_INTERNAL_d5d1c0a3_4_k_cu_3f49fcec_59474cuda3std3__45__cpo6cbeginE:
	.zero		1
	.type		_ZN39_INTERNAL_d5d1c0a3_4_k_cu_3f49fcec_59474cuda3std3__48in_placeE,@object
	.size		_ZN39_INTERNAL_d5d1c0a3_4_k_cu_3f49fcec_59474cuda3std3__48in_placeE,(_ZN39_INTERNAL_d5d1c0a3_4_k_cu_3f49fcec_59474cuda3std6ranges3__45__cpo9iter_moveE - _ZN39_INTERNAL_d5d1c0a3_4_k_cu_3f49fcec_59474cuda3std3__48in_placeE)
_ZN39_INTERNAL_d5d1c0a3_4_k_cu_3f49fcec_59474cuda3std3__48in_placeE:
	.zero		1
	.type		_ZN39_INTERNAL_d5d1c0a3_4_k_cu_3f49fcec_59474cuda3std6ranges3__45__cpo9iter_moveE,@object
	.size		_ZN39_INTERNAL_d5d1c0a3_4_k_cu_3f49fcec_59474cuda3std6ranges3__45__cpo9iter_moveE,(_ZN39_INTERNAL_d5d1c0a3_4_k_cu_3f49fcec_59474cuda3std3__45__cpo5beginE - _ZN39_INTERNAL_d5d1c0a3_4_k_cu_3f49fcec_59474cuda3std6ranges3__45__cpo9iter_moveE)
_ZN39_INTERNAL_d5d1c0a3_4_k_cu_3f49fcec_59474cuda3std6ranges3__45__cpo9iter_moveE:
	.zero		1
	.type		_ZN39_INTERNAL_d5d1c0a3_4_k_cu_3f49fcec_59474cuda3std3__45__cpo5beginE,@object
	.size		_ZN39_INTERNAL_d5d1c0a3_4_k_cu_3f49fcec_59474cuda3std3__45__cpo5beginE,(_ZN39_INTERNAL_d5d1c0a3_4_k_cu_3f49fcec_59474cuda3std3__441_GLOBAL__N__d5d1c0a3_4_k_cu_3f49fcec_59476ignoreE - _ZN39_INTERNAL_d5d1c0a3_4_k_cu_3f49fcec_59474cuda3std3__45__cpo5beginE)
_ZN39_INTERNAL_d5d1c0a3_4_k_cu_3f49fcec_59474cuda3std3__45__cpo5beginE:
	.zero		1
	.type		_ZN39_INTERNAL_d5d1c0a3_4_k_cu_3f49fcec_59474cuda3std3__441_GLOBAL__N__d5d1c0a3_4_k_cu_3f49fcec_59476ignoreE,@object
	.size		_ZN39_INTERNAL_d5d1c0a3_4_k_cu_3f49fcec_59474cuda3std3__441_GLOBAL__N__d5d1c0a3_4_k_cu_3f49fcec_59476ignoreE,(_ZN39_INTERNAL_d5d1c0a3_4_k_cu_3f49fcec_59474cute7productE - _ZN39_INTERNAL_d5d1c0a3_4_k_cu_3f49fcec_59474cuda3std3__441_GLOBAL__N__d5d1c0a3_4_k_cu_3f49fcec_59476ignoreE)
_ZN39_INTERNAL_d5d1c0a3_4_k_cu_3f49fcec_59474cuda3std3__441_GLOBAL__N__d5d1c0a3_4_k_cu_3f49fcec_59476ignoreE:
	.zero		1
	.type		_ZN39_INTERNAL_d5d1c0a3_4_k_cu_3f49fcec_59474cute7productE,@object
	.size		_ZN39_INTERNAL_d5d1c0a3_4_k_cu_3f49fcec_59474cute7productE,(_ZN39_INTERNAL_d5d1c0a3_4_k_cu_3f49fcec_59474cuda3std3__45__cpo3endE - _ZN39_INTERNAL_d5d1c0a3_4_k_cu_3f49fcec_59474cute7productE)
_ZN39_INTERNAL_d5d1c0a3_4_k_cu_3f49fcec_59474cute7productE:
	.zero		1
	.type		_ZN39_INTERNAL_d5d1c0a3_4_k_cu_3f49fcec_59474cuda3std3__45__cpo3endE,@object
	.size		_ZN39_INTERNAL_d5d1c0a3_4_k_cu_3f49fcec_59474cuda3std3__45__cpo3endE,(_ZN39_INTERNAL_d5d1c0a3_4_k_cu_3f49fcec_59474cuda3std3__419piecewise_constructE - _ZN39_INTERNAL_d5d1c0a3_4_k_cu_3f49fcec_59474cuda3std3__45__cpo3endE)
_ZN39_INTERNAL_d5d1c0a3_4_k_cu_3f49fcec_59474cuda3std3__45__cpo3endE:
	.zero		1
	.type		_ZN39_INTERNAL_d5d1c0a3_4_k_cu_3f49fcec_59474cuda3std3__419piecewise_constructE,@object
	.size		_ZN39_INTERNAL_d5d1c0a3_4_k_cu_3f49fcec_59474cuda3std3__419piecewise_constructE,(_ZN39_INTERNAL_d5d1c0a3_4_k_cu_3f49fcec_59474cuda3std3__45__cpo4cendE - _ZN39_INTERNAL_d5d1c0a3_4_k_cu_3f49fcec_59474cuda3std3__419piecewise_constructE)
_ZN39_INTERNAL_d5d1c0a3_4_k_cu_3f49fcec_59474cuda3std3__419piecewise_constructE:
	.zero		1
	.type		_ZN39_INTERNAL_d5d1c0a3_4_k_cu_3f49fcec_59474cuda3std3__45__cpo4cendE,@object
	.size		_ZN39_INTERNAL_d5d1c0a3_4_k_cu_3f49fcec_59474cuda3std3__45__cpo4cendE,(_ZN39_INTERNAL_d5d1c0a3_4_k_cu_3f49fcec_59474cuda3std6ranges3__45__cpo4swapE - _ZN39_INTERNAL_d5d1c0a3_4_k_cu_3f49fcec_59474cuda3std3__45__cpo4cendE)
_ZN39_INTERNAL_d5d1c0a3_4_k_cu_3f49fcec_59474cuda3std3__45__cpo4cendE:
	.zero		1
	.type		_ZN39_INTERNAL_d5d1c0a3_4_k_cu_3f49fcec_59474cuda3std6ranges3__45__cpo4swapE,@object
	.size		_ZN39_INTERNAL_d5d1c0a3_4_k_cu_3f49fcec_59474cuda3std6ranges3__45__cpo4swapE,(.L_10 - _ZN39_INTERNAL_d5d1c0a3_4_k_cu_3f49fcec_59474cuda3std6ranges3__45__cpo4swapE)
_ZN39_INTERNAL_d5d1c0a3_4_k_cu_3f49fcec_59474cuda3std6ranges3__45__cpo4swapE:
	.zero		1
.L_10:


//--------------------- .nv.constant0._ZN7cutlass13device_kernelINS_4gemm6kernel13GemmUniversalIN4cute5tupleIJiiiiEEENS1_10collective13CollectiveMmaINS1_35MainloopSm100TmaUmmaWarpSpecializedILi4ELi2ELi4ENS5_IJNS4_1CILi1EEENSA_ILi2EEESB_EEEEENS5_IJNSA_ILi128EEENSA_ILi64EEESF_EEENS_6half_tENS5_IJlSB_lEEESI_SJ_NS4_8TiledMMAINS4_8MMA_AtomIJNS4_20SM100_MMA_F16BF16_SSISI_SI_fLi128ELi64ELNS4_4UMMA5MajorE0ELSO_0ELNSN_7ScaleInE0ELSP_0EEEEEENS4_6LayoutINS5_IJSB_SB_SB_EEENS5_IJNSA_ILi0EEESU_SU_EEEEENS5_IJNS4_10UnderscoreESX_SX_EEEEENS4_23SM90_TMA_LOAD_MULTICASTENS4_14ComposedLayoutINS4_7SwizzleILi3ELi4ELi3EEENS4_18smem_ptr_flag_bitsILi16EEENSS_INS5_IJNSA_ILi8EEESG_EEENS5_IJSG_SB_EEEEEEEvNS4_8identityENS4_13SM90_TMA_LOADES1A_vS1B_EENS_8epilogue10collective18CollectiveEpilogueINS1E_23Sm100TmaWarpSpecializedILi3ELi2ELi32ELb1ELb0EEEJSH_NS5_IJNSS_ISF_SB_EENSS_INSA_ILi32EEESB_EEEEESI_SJ_SI_SJ_NS1E_6fusion15FusionCallbacksIS1I_NS1N_17LinearCombinationISI_fSI_fLNS_15FloatRoundStyleE2EEESH_S1M_JEEENS4_5SM1004TMEM4LOAD26SM100_TMEM_LOAD_32dp32b32xES1C_NS11_INS12_ILi2ELi4ELi3EEES15_NSS_INS5_IJS16_S1K_EEENS5_IJS1K_SB_EEEEEEENS4_39AutoVectorizingCopyWithAssumedAlignmentILi128EEENS4_14SM90_TMA_STOREES21_S23_S23_EEEvvEEEEvNT_6ParamsE --------------------------
	.section	.nv.constant0._ZN7cutlass13device_kernelINS_4gemm6kernel13GemmUniversalIN4cute5tupleIJiiiiEEENS1_10collective13CollectiveMmaINS1_35MainloopSm100TmaUmmaWarpSpecializedILi4ELi2ELi4ENS5_IJNS4_1CILi1EEENSA_ILi2EEESB_EEEEENS5_IJNSA_ILi128EEENSA_ILi64EEESF_EEENS_6half_tENS5_IJlSB_lEEESI_SJ_NS4_8TiledMMAINS4_8MMA_AtomIJNS4_20SM100_MMA_F16BF16_SSISI_SI_fLi128ELi64ELNS4_4UMMA5MajorE0ELSO_0ELNSN_7ScaleInE0ELSP_0EEEEEENS4_6LayoutINS5_IJSB_SB_SB_EEENS5_IJNSA_ILi0EEESU_SU_EEEEENS5_IJNS4_10UnderscoreESX_SX_EEEEENS4_23SM90_TMA_LOAD_MULTICASTENS4_14ComposedLayoutINS4_7SwizzleILi3ELi4ELi3EEENS4_18smem_ptr_flag_bitsILi16EEENSS_INS5_IJNSA_ILi8EEESG_EEENS5_IJSG_SB_EEEEEEEvNS4_8identityENS4_13SM90_TMA_LOADES1A_vS1B_EENS_8epilogue10collective18CollectiveEpilogueINS1E_23Sm100TmaWarpSpecializedILi3ELi2ELi32ELb1ELb0EEEJSH_NS5_IJNSS_ISF_SB_EENSS_INSA_ILi32EEESB_EEEEESI_SJ_SI_SJ_NS1E_6fusion15FusionCallbacksIS1I_NS1N_17LinearCombinationISI_fSI_fLNS_15FloatRoundStyleE2EEESH_S1M_JEEENS4_5SM1004TMEM4LOAD26SM100_TMEM_LOAD_32dp32b32xES1C_NS11_INS12_ILi2ELi4ELi3EEES15_NSS_INS5_IJS16_S1K_EEENS5_IJS1K_SB_EEEEEEENS4_39AutoVectorizingCopyWithAssumedAlignmentILi128EEENS4_14SM90_TMA_STOREES21_S23_S23_EEEvvEEEEvNT_6ParamsE,"a",@progbits
	.sectionflags	@""
	.align	4
.nv.constant0._ZN7cutlass13device_kernelINS_4gemm6kernel13GemmUniversalIN4cute5tupleIJiiiiEEENS1_10collective13CollectiveMmaINS1_35MainloopSm100TmaUmmaWarpSpecializedILi4ELi2ELi4ENS5_IJNS4_1CILi1EEENSA_ILi2EEESB_EEEEENS5_IJNSA_ILi128EEENSA_ILi64EEESF_EEENS_6half_tENS5_IJlSB_lEEESI_SJ_NS4_8TiledMMAINS4_8MMA_AtomIJNS4_20SM100_MMA_F16BF16_SSISI_SI_fLi128ELi64ELNS4_4UMMA5MajorE0ELSO_0ELNSN_7ScaleInE0ELSP_0EEEEEENS4_6LayoutINS5_IJSB_SB_SB_EEENS5_IJNSA_ILi0EEESU_SU_EEEEENS5_IJNS4_10UnderscoreESX_SX_EEEEENS4_23SM90_TMA_LOAD_MULTICASTENS4_14ComposedLayoutINS4_7SwizzleILi3ELi4ELi3EEENS4_18smem_ptr_flag_bitsILi16EEENSS_INS5_IJNSA_ILi8EEESG_EEENS5_IJSG_SB_EEEEEEEvNS4_8identityENS4_13SM90_TMA_LOADES1A_vS1B_EENS_8epilogue10collective18CollectiveEpilogueINS1E_23Sm100TmaWarpSpecializedILi3ELi2ELi32ELb1ELb0EEEJSH_NS5_IJNSS_ISF_SB_EENSS_INSA_ILi32EEESB_EEEEESI_SJ_SI_SJ_NS1E_6fusion15FusionCallbacksIS1I_NS1N_17LinearCombinationISI_fSI_fLNS_15FloatRoundStyleE2EEESH_S1M_JEEENS4_5SM1004TMEM4LOAD26SM100_TMEM_LOAD_32dp32b32xES1C_NS11_INS12_ILi2ELi4ELi3EEES15_NSS_INS5_IJS16_S1K_EEENS5_IJS1K_SB_EEEEEEENS4_39AutoVectorizingCopyWithAssumedAlignmentILi128EEENS4_14SM90_TMA_STOREES21_S23_S23_EEEvvEEEEvNT_6ParamsE:
	.zero		2944


//--------------------- SYMBOLS --------------------------

	.type		.nv.reservedSmem.offset0,@object
	.size		.nv.reservedSmem.offset0,0x4
	.type		.nv.reservedSmem.cap,@object
	.size		.nv.reservedSmem.cap,0x4
	.type		__assertfail,@function
